//
// Generated by NVIDIA NVVM Compiler
//
// Compiler Build ID: CL-36424714
// Cuda compilation tools, release 13.0, V13.0.88
// Based on NVVM 20.0.0
//

.version 9.0
.target sm_100
.address_size 64

	// .globl	_ZN3cub18CUB_300001_SM_10006detail11EmptyKernelIvEEvv
// _ZZN3cub18CUB_300001_SM_10006detail6select23DeviceSelectSweepKernelINS2_10policy_hubIN4cuda3std3__45tupleIJiiibEEENS0_8NullTypeEiLb0ELNS0_10SelectImplE1EE10Policy1000EN6thrust24THRUST_300001_SM_1000_NS12zip_iteratorINS8_IJNSF_10device_ptrIiEESI_SI_NSH_IbEEEEEEEPSA_SL_PlNS0_13ScanTileStateIiLb1EEENS7_10__not_fn_tI13should_removeEESA_iNS2_19streaming_context_tIlLb1EEELSB_1EEEvT0_T1_T2_T3_T4_T5_T6_T7_iT8_NS1_7vsmem_tEE19static_temp_storage has been demoted
.global .align 1 .b8 _ZN30_INTERNAL_3e745a32_4_k_cu_main4cuda3std3__45__cpo5beginE[1];
.global .align 1 .b8 _ZN30_INTERNAL_3e745a32_4_k_cu_main4cuda3std3__45__cpo3endE[1];
.global .align 1 .b8 _ZN30_INTERNAL_3e745a32_4_k_cu_main4cuda3std3__45__cpo6cbeginE[1];
.global .align 1 .b8 _ZN30_INTERNAL_3e745a32_4_k_cu_main4cuda3std3__45__cpo4cendE[1];
.global .align 1 .b8 _ZN30_INTERNAL_3e745a32_4_k_cu_main4cuda3std3__45__cpo6rbeginE[1];
.global .align 1 .b8 _ZN30_INTERNAL_3e745a32_4_k_cu_main4cuda3std3__45__cpo4rendE[1];
.global .align 1 .b8 _ZN30_INTERNAL_3e745a32_4_k_cu_main4cuda3std3__45__cpo7crbeginE[1];
.global .align 1 .b8 _ZN30_INTERNAL_3e745a32_4_k_cu_main4cuda3std3__45__cpo5crendE[1];
.global .align 1 .b8 _ZN30_INTERNAL_3e745a32_4_k_cu_main4cuda3std3__432_GLOBAL__N__3e745a32_4_k_cu_main6ignoreE[1];
.global .align 1 .b8 _ZN30_INTERNAL_3e745a32_4_k_cu_main4cuda3std3__419piecewise_constructE[1];
.global .align 1 .b8 _ZN30_INTERNAL_3e745a32_4_k_cu_main4cuda3std3__48in_placeE[1];
.global .align 1 .b8 _ZN30_INTERNAL_3e745a32_4_k_cu_main4cuda3std3__420unreachable_sentinelE[1];
.global .align 1 .b8 _ZN30_INTERNAL_3e745a32_4_k_cu_main4cuda3std3__47nulloptE[1];
.global .align 1 .b8 _ZN30_INTERNAL_3e745a32_4_k_cu_main4cuda3std3__48unexpectE[1];
.global .align 1 .b8 _ZN30_INTERNAL_3e745a32_4_k_cu_main4cuda3std6ranges3__45__cpo4swapE[1];
.global .align 1 .b8 _ZN30_INTERNAL_3e745a32_4_k_cu_main4cuda3std6ranges3__45__cpo9iter_moveE[1];
.global .align 1 .b8 _ZN30_INTERNAL_3e745a32_4_k_cu_main4cuda3std6ranges3__45__cpo5beginE[1];
.global .align 1 .b8 _ZN30_INTERNAL_3e745a32_4_k_cu_main4cuda3std6ranges3__45__cpo3endE[1];
.global .align 1 .b8 _ZN30_INTERNAL_3e745a32_4_k_cu_main4cuda3std6ranges3__45__cpo6cbeginE[1];
.global .align 1 .b8 _ZN30_INTERNAL_3e745a32_4_k_cu_main4cuda3std6ranges3__45__cpo4cendE[1];
.global .align 1 .b8 _ZN30_INTERNAL_3e745a32_4_k_cu_main4cuda3std6ranges3__45__cpo7advanceE[1];
.global .align 1 .b8 _ZN30_INTERNAL_3e745a32_4_k_cu_main4cuda3std6ranges3__45__cpo9iter_swapE[1];
.global .align 1 .b8 _ZN30_INTERNAL_3e745a32_4_k_cu_main4cuda3std6ranges3__45__cpo4nextE[1];
.global .align 1 .b8 _ZN30_INTERNAL_3e745a32_4_k_cu_main4cuda3std6ranges3__45__cpo4prevE[1];
.global .align 1 .b8 _ZN30_INTERNAL_3e745a32_4_k_cu_main4cuda3std6ranges3__45__cpo4dataE[1];
.global .align 1 .b8 _ZN30_INTERNAL_3e745a32_4_k_cu_main4cuda3std6ranges3__45__cpo5cdataE[1];
.global .align 1 .b8 _ZN30_INTERNAL_3e745a32_4_k_cu_main4cuda3std6ranges3__45__cpo4sizeE[1];
.global .align 1 .b8 _ZN30_INTERNAL_3e745a32_4_k_cu_main4cuda3std6ranges3__45__cpo5ssizeE[1];
.global .align 1 .b8 _ZN30_INTERNAL_3e745a32_4_k_cu_main4cuda3std6ranges3__45__cpo8distanceE[1];
.global .align 1 .b8 _ZN30_INTERNAL_3e745a32_4_k_cu_main6thrust24THRUST_300001_SM_1000_NS8cuda_cub3parE[1];
.global .align 1 .b8 _ZN30_INTERNAL_3e745a32_4_k_cu_main6thrust24THRUST_300001_SM_1000_NS8cuda_cub10par_nosyncE[1];
.global .align 1 .b8 _ZN30_INTERNAL_3e745a32_4_k_cu_main6thrust24THRUST_300001_SM_1000_NS6system6detail10sequential3seqE[1];
.global .align 1 .b8 _ZN30_INTERNAL_3e745a32_4_k_cu_main6thrust24THRUST_300001_SM_1000_NS12placeholders2_1E[1];
.global .align 1 .b8 _ZN30_INTERNAL_3e745a32_4_k_cu_main6thrust24THRUST_300001_SM_1000_NS12placeholders2_2E[1];
.global .align 1 .b8 _ZN30_INTERNAL_3e745a32_4_k_cu_main6thrust24THRUST_300001_SM_1000_NS12placeholders2_3E[1];
.global .align 1 .b8 _ZN30_INTERNAL_3e745a32_4_k_cu_main6thrust24THRUST_300001_SM_1000_NS12placeholders2_4E[1];
.global .align 1 .b8 _ZN30_INTERNAL_3e745a32_4_k_cu_main6thrust24THRUST_300001_SM_1000_NS12placeholders2_5E[1];
.global .align 1 .b8 _ZN30_INTERNAL_3e745a32_4_k_cu_main6thrust24THRUST_300001_SM_1000_NS12placeholders2_6E[1];
.global .align 1 .b8 _ZN30_INTERNAL_3e745a32_4_k_cu_main6thrust24THRUST_300001_SM_1000_NS12placeholders2_7E[1];
.global .align 1 .b8 _ZN30_INTERNAL_3e745a32_4_k_cu_main6thrust24THRUST_300001_SM_1000_NS12placeholders2_8E[1];
.global .align 1 .b8 _ZN30_INTERNAL_3e745a32_4_k_cu_main6thrust24THRUST_300001_SM_1000_NS12placeholders2_9E[1];
.global .align 1 .b8 _ZN30_INTERNAL_3e745a32_4_k_cu_main6thrust24THRUST_300001_SM_1000_NS12placeholders3_10E[1];
.global .align 1 .b8 _ZN30_INTERNAL_3e745a32_4_k_cu_main6thrust24THRUST_300001_SM_1000_NS3seqE[1];

.visible .entry _ZN3cub18CUB_300001_SM_10006detail11EmptyKernelIvEEvv()
{


	ret;

}
	// .globl	_ZN3cub18CUB_300001_SM_10006detail8for_each13static_kernelINS2_12policy_hub_t12policy_500_tElN6thrust24THRUST_300001_SM_1000_NS8cuda_cub10__tabulate7functorINS7_10device_ptrIiEENS7_6system6detail7generic6detail22compute_sequence_valueIivEElEEEEvT0_T1_
.visible .entry _ZN3cub18CUB_300001_SM_10006detail8for_each13static_kernelINS2_12policy_hub_t12policy_500_tElN6thrust24THRUST_300001_SM_1000_NS8cuda_cub10__tabulate7functorINS7_10device_ptrIiEENS7_6system6detail7generic6detail22compute_sequence_valueIivEElEEEEvT0_T1_(
	.param .u64 _ZN3cub18CUB_300001_SM_10006detail8for_each13static_kernelINS2_12policy_hub_t12policy_500_tElN6thrust24THRUST_300001_SM_1000_NS8cuda_cub10__tabulate7functorINS7_10device_ptrIiEENS7_6system6detail7generic6detail22compute_sequence_valueIivEElEEEEvT0_T1__param_0,
	.param .align 8 .b8 _ZN3cub18CUB_300001_SM_10006detail8for_each13static_kernelINS2_12policy_hub_t12policy_500_tElN6thrust24THRUST_300001_SM_1000_NS8cuda_cub10__tabulate7functorINS7_10device_ptrIiEENS7_6system6detail7generic6detail22compute_sequence_valueIivEElEEEEvT0_T1__param_1[16]
)
.maxntid 256
{
	.reg .pred 	%p<4>;
	.reg .b32 	%r<18>;
	.reg .b64 	%rd<20>;

	ld.param.u64 	%rd7, [_ZN3cub18CUB_300001_SM_10006detail8for_each13static_kernelINS2_12policy_hub_t12policy_500_tElN6thrust24THRUST_300001_SM_1000_NS8cuda_cub10__tabulate7functorINS7_10device_ptrIiEENS7_6system6detail7generic6detail22compute_sequence_valueIivEElEEEEvT0_T1__param_1];
	ld.param.u64 	%rd8, [_ZN3cub18CUB_300001_SM_10006detail8for_each13static_kernelINS2_12policy_hub_t12policy_500_tElN6thrust24THRUST_300001_SM_1000_NS8cuda_cub10__tabulate7functorINS7_10device_ptrIiEENS7_6system6detail7generic6detail22compute_sequence_valueIivEElEEEEvT0_T1__param_0];
	ld.param.v2.u32 	{%r3, %r4}, [_ZN3cub18CUB_300001_SM_10006detail8for_each13static_kernelINS2_12policy_hub_t12policy_500_tElN6thrust24THRUST_300001_SM_1000_NS8cuda_cub10__tabulate7functorINS7_10device_ptrIiEENS7_6system6detail7generic6detail22compute_sequence_valueIivEElEEEEvT0_T1__param_1+8];
	mov.u32 	%r5, %ctaid.x;
	mul.wide.u32 	%rd1, %r5, 512;
	sub.s64 	%rd2, %rd8, %rd1;
	setp.lt.s64 	%p1, %rd2, 512;
	@%p1 bra 	$L__BB1_2;
	mov.u32 	%r13, %tid.x;
	cvta.to.global.u64 	%rd15, %rd7;
	cvt.u64.u32 	%rd16, %r13;
	add.s64 	%rd17, %rd1, %rd16;
	cvt.u32.u64 	%r14, %rd17;
	mad.lo.s32 	%r15, %r4, %r14, %r3;
	shl.b64 	%rd18, %rd17, 2;
	add.s64 	%rd19, %rd15, %rd18;
	st.global.u32 	[%rd19], %r15;
	add.s32 	%r16, %r14, 256;
	mad.lo.s32 	%r17, %r4, %r16, %r3;
	st.global.u32 	[%rd19+1024], %r17;
	bra.uni 	$L__BB1_6;
$L__BB1_2:
	cvta.to.global.u64 	%rd3, %rd7;
	mov.u32 	%r6, %tid.x;
	cvt.s64.s32 	%rd4, %rd2;
	cvt.u64.u32 	%rd5, %r6;
	setp.le.s64 	%p2, %rd4, %rd5;
	@%p2 bra 	$L__BB1_4;
	add.s64 	%rd9, %rd1, %rd5;
	cvt.u32.u64 	%r7, %rd9;
	mad.lo.s32 	%r8, %r4, %r7, %r3;
	shl.b64 	%rd10, %rd9, 2;
	add.s64 	%rd11, %rd3, %rd10;
	st.global.u32 	[%rd11], %r8;
$L__BB1_4:
	cvt.u32.u64 	%r9, %rd5;
	add.s32 	%r10, %r9, 256;
	cvt.u64.u32 	%rd6, %r10;
	setp.le.s64 	%p3, %rd4, %rd6;
	@%p3 bra 	$L__BB1_6;
	add.s64 	%rd12, %rd1, %rd6;
	shl.b64 	%rd13, %rd12, 2;
	cvt.u32.u64 	%r11, %rd12;
	mad.lo.s32 	%r12, %r4, %r11, %r3;
	add.s64 	%rd14, %rd13, %rd3;
	st.global.u32 	[%rd14], %r12;
$L__BB1_6:
	ret;

}
	// .globl	_ZN3cub18CUB_300001_SM_10006detail8for_each13static_kernelINS2_12policy_hub_t12policy_500_tElN6thrust24THRUST_300001_SM_1000_NS8cuda_cub6__fill7functorINS7_10device_ptrIbEEbEEEEvT0_T1_
.visible .entry _ZN3cub18CUB_300001_SM_10006detail8for_each13static_kernelINS2_12policy_hub_t12policy_500_tElN6thrust24THRUST_300001_SM_1000_NS8cuda_cub6__fill7functorINS7_10device_ptrIbEEbEEEEvT0_T1_(
	.param .u64 _ZN3cub18CUB_300001_SM_10006detail8for_each13static_kernelINS2_12policy_hub_t12policy_500_tElN6thrust24THRUST_300001_SM_1000_NS8cuda_cub6__fill7functorINS7_10device_ptrIbEEbEEEEvT0_T1__param_0,
	.param .align 8 .b8 _ZN3cub18CUB_300001_SM_10006detail8for_each13static_kernelINS2_12policy_hub_t12policy_500_tElN6thrust24THRUST_300001_SM_1000_NS8cuda_cub6__fill7functorINS7_10device_ptrIbEEbEEEEvT0_T1__param_1[16]
)
.maxntid 256
{
	.reg .pred 	%p<4>;
	.reg .b16 	%rs<10>;
	.reg .b32 	%r<15>;
	.reg .b64 	%rd<15>;

	ld.param.u32 	%r7, [_ZN3cub18CUB_300001_SM_10006detail8for_each13static_kernelINS2_12policy_hub_t12policy_500_tElN6thrust24THRUST_300001_SM_1000_NS8cuda_cub6__fill7functorINS7_10device_ptrIbEEbEEEEvT0_T1__param_1+8];
	bfe.u32 	%r11, %r7, 0, 8;
	cvt.u16.u32 	%rs2, %r11;
	ld.param.u64 	%rd5, [_ZN3cub18CUB_300001_SM_10006detail8for_each13static_kernelINS2_12policy_hub_t12policy_500_tElN6thrust24THRUST_300001_SM_1000_NS8cuda_cub6__fill7functorINS7_10device_ptrIbEEbEEEEvT0_T1__param_1];
	ld.param.u64 	%rd6, [_ZN3cub18CUB_300001_SM_10006detail8for_each13static_kernelINS2_12policy_hub_t12policy_500_tElN6thrust24THRUST_300001_SM_1000_NS8cuda_cub6__fill7functorINS7_10device_ptrIbEEbEEEEvT0_T1__param_0];
	mov.u32 	%r12, %ctaid.x;
	mul.wide.u32 	%rd1, %r12, 512;
	sub.s64 	%rd2, %rd6, %rd1;
	setp.lt.s64 	%p1, %rd2, 512;
	@%p1 bra 	$L__BB2_2;
	mov.u32 	%r14, %tid.x;
	cvta.to.global.u64 	%rd11, %rd5;
	cvt.u64.u32 	%rd12, %r14;
	add.s64 	%rd13, %rd1, %rd12;
	add.s64 	%rd14, %rd11, %rd13;
	st.global.u8 	[%rd14], %rs2;
	st.global.u8 	[%rd14+256], %rs2;
	bra.uni 	$L__BB2_6;
$L__BB2_2:
	cvta.to.global.u64 	%rd7, %rd5;
	mov.u32 	%r1, %tid.x;
	cvt.s64.s32 	%rd3, %rd2;
	cvt.u64.u32 	%rd8, %r1;
	setp.le.s64 	%p2, %rd3, %rd8;
	add.s64 	%rd9, %rd1, %rd8;
	add.s64 	%rd4, %rd7, %rd9;
	@%p2 bra 	$L__BB2_4;
	st.global.u8 	[%rd4], %rs2;
$L__BB2_4:
	add.s32 	%r13, %r1, 256;
	cvt.u64.u32 	%rd10, %r13;
	setp.le.s64 	%p3, %rd3, %rd10;
	@%p3 bra 	$L__BB2_6;
	st.global.u8 	[%rd4+256], %rs2;
$L__BB2_6:
	ret;

}
	// .globl	_ZN3cub18CUB_300001_SM_10006detail6select23DeviceSelectSweepKernelINS2_10policy_hubIN4cuda3std3__45tupleIJiiibEEENS0_8NullTypeEiLb0ELNS0_10SelectImplE1EE10Policy1000EN6thrust24THRUST_300001_SM_1000_NS12zip_iteratorINS8_IJNSF_10device_ptrIiEESI_SI_NSH_IbEEEEEEEPSA_SL_PlNS0_13ScanTileStateIiLb1EEENS7_10__not_fn_tI13should_removeEESA_iNS2_19streaming_context_tIlLb1EEELSB_1EEEvT0_T1_T2_T3_T4_T5_T6_T7_iT8_NS1_7vsmem_tE
.visible .entry _ZN3cub18CUB_300001_SM_10006detail6select23DeviceSelectSweepKernelINS2_10policy_hubIN4cuda3std3__45tupleIJiiibEEENS0_8NullTypeEiLb0ELNS0_10SelectImplE1EE10Policy1000EN6thrust24THRUST_300001_SM_1000_NS12zip_iteratorINS8_IJNSF_10device_ptrIiEESI_SI_NSH_IbEEEEEEEPSA_SL_PlNS0_13ScanTileStateIiLb1EEENS7_10__not_fn_tI13should_removeEESA_iNS2_19streaming_context_tIlLb1EEELSB_1EEEvT0_T1_T2_T3_T4_T5_T6_T7_iT8_NS1_7vsmem_tE(
	.param .align 8 .b8 _ZN3cub18CUB_300001_SM_10006detail6select23DeviceSelectSweepKernelINS2_10policy_hubIN4cuda3std3__45tupleIJiiibEEENS0_8NullTypeEiLb0ELNS0_10SelectImplE1EE10Policy1000EN6thrust24THRUST_300001_SM_1000_NS12zip_iteratorINS8_IJNSF_10device_ptrIiEESI_SI_NSH_IbEEEEEEEPSA_SL_PlNS0_13ScanTileStateIiLb1EEENS7_10__not_fn_tI13should_removeEESA_iNS2_19streaming_context_tIlLb1EEELSB_1EEEvT0_T1_T2_T3_T4_T5_T6_T7_iT8_NS1_7vsmem_tE_param_0[32],
	.param .u64 .ptr .align 1 _ZN3cub18CUB_300001_SM_10006detail6select23DeviceSelectSweepKernelINS2_10policy_hubIN4cuda3std3__45tupleIJiiibEEENS0_8NullTypeEiLb0ELNS0_10SelectImplE1EE10Policy1000EN6thrust24THRUST_300001_SM_1000_NS12zip_iteratorINS8_IJNSF_10device_ptrIiEESI_SI_NSH_IbEEEEEEEPSA_SL_PlNS0_13ScanTileStateIiLb1EEENS7_10__not_fn_tI13should_removeEESA_iNS2_19streaming_context_tIlLb1EEELSB_1EEEvT0_T1_T2_T3_T4_T5_T6_T7_iT8_NS1_7vsmem_tE_param_1,
	.param .align 8 .b8 _ZN3cub18CUB_300001_SM_10006detail6select23DeviceSelectSweepKernelINS2_10policy_hubIN4cuda3std3__45tupleIJiiibEEENS0_8NullTypeEiLb0ELNS0_10SelectImplE1EE10Policy1000EN6thrust24THRUST_300001_SM_1000_NS12zip_iteratorINS8_IJNSF_10device_ptrIiEESI_SI_NSH_IbEEEEEEEPSA_SL_PlNS0_13ScanTileStateIiLb1EEENS7_10__not_fn_tI13should_removeEESA_iNS2_19streaming_context_tIlLb1EEELSB_1EEEvT0_T1_T2_T3_T4_T5_T6_T7_iT8_NS1_7vsmem_tE_param_2[32],
	.param .u64 .ptr .align 1 _ZN3cub18CUB_300001_SM_10006detail6select23DeviceSelectSweepKernelINS2_10policy_hubIN4cuda3std3__45tupleIJiiibEEENS0_8NullTypeEiLb0ELNS0_10SelectImplE1EE10Policy1000EN6thrust24THRUST_300001_SM_1000_NS12zip_iteratorINS8_IJNSF_10device_ptrIiEESI_SI_NSH_IbEEEEEEEPSA_SL_PlNS0_13ScanTileStateIiLb1EEENS7_10__not_fn_tI13should_removeEESA_iNS2_19streaming_context_tIlLb1EEELSB_1EEEvT0_T1_T2_T3_T4_T5_T6_T7_iT8_NS1_7vsmem_tE_param_3,
	.param .align 8 .b8 _ZN3cub18CUB_300001_SM_10006detail6select23DeviceSelectSweepKernelINS2_10policy_hubIN4cuda3std3__45tupleIJiiibEEENS0_8NullTypeEiLb0ELNS0_10SelectImplE1EE10Policy1000EN6thrust24THRUST_300001_SM_1000_NS12zip_iteratorINS8_IJNSF_10device_ptrIiEESI_SI_NSH_IbEEEEEEEPSA_SL_PlNS0_13ScanTileStateIiLb1EEENS7_10__not_fn_tI13should_removeEESA_iNS2_19streaming_context_tIlLb1EEELSB_1EEEvT0_T1_T2_T3_T4_T5_T6_T7_iT8_NS1_7vsmem_tE_param_4[8],
	.param .align 1 .b8 _ZN3cub18CUB_300001_SM_10006detail6select23DeviceSelectSweepKernelINS2_10policy_hubIN4cuda3std3__45tupleIJiiibEEENS0_8NullTypeEiLb0ELNS0_10SelectImplE1EE10Policy1000EN6thrust24THRUST_300001_SM_1000_NS12zip_iteratorINS8_IJNSF_10device_ptrIiEESI_SI_NSH_IbEEEEEEEPSA_SL_PlNS0_13ScanTileStateIiLb1EEENS7_10__not_fn_tI13should_removeEESA_iNS2_19streaming_context_tIlLb1EEELSB_1EEEvT0_T1_T2_T3_T4_T5_T6_T7_iT8_NS1_7vsmem_tE_param_5[1],
	.param .align 1 .b8 _ZN3cub18CUB_300001_SM_10006detail6select23DeviceSelectSweepKernelINS2_10policy_hubIN4cuda3std3__45tupleIJiiibEEENS0_8NullTypeEiLb0ELNS0_10SelectImplE1EE10Policy1000EN6thrust24THRUST_300001_SM_1000_NS12zip_iteratorINS8_IJNSF_10device_ptrIiEESI_SI_NSH_IbEEEEEEEPSA_SL_PlNS0_13ScanTileStateIiLb1EEENS7_10__not_fn_tI13should_removeEESA_iNS2_19streaming_context_tIlLb1EEELSB_1EEEvT0_T1_T2_T3_T4_T5_T6_T7_iT8_NS1_7vsmem_tE_param_6[1],
	.param .u32 _ZN3cub18CUB_300001_SM_10006detail6select23DeviceSelectSweepKernelINS2_10policy_hubIN4cuda3std3__45tupleIJiiibEEENS0_8NullTypeEiLb0ELNS0_10SelectImplE1EE10Policy1000EN6thrust24THRUST_300001_SM_1000_NS12zip_iteratorINS8_IJNSF_10device_ptrIiEESI_SI_NSH_IbEEEEEEEPSA_SL_PlNS0_13ScanTileStateIiLb1EEENS7_10__not_fn_tI13should_removeEESA_iNS2_19streaming_context_tIlLb1EEELSB_1EEEvT0_T1_T2_T3_T4_T5_T6_T7_iT8_NS1_7vsmem_tE_param_7,
	.param .u32 _ZN3cub18CUB_300001_SM_10006detail6select23DeviceSelectSweepKernelINS2_10policy_hubIN4cuda3std3__45tupleIJiiibEEENS0_8NullTypeEiLb0ELNS0_10SelectImplE1EE10Policy1000EN6thrust24THRUST_300001_SM_1000_NS12zip_iteratorINS8_IJNSF_10device_ptrIiEESI_SI_NSH_IbEEEEEEEPSA_SL_PlNS0_13ScanTileStateIiLb1EEENS7_10__not_fn_tI13should_removeEESA_iNS2_19streaming_context_tIlLb1EEELSB_1EEEvT0_T1_T2_T3_T4_T5_T6_T7_iT8_NS1_7vsmem_tE_param_8,
	.param .align 8 .b8 _ZN3cub18CUB_300001_SM_10006detail6select23DeviceSelectSweepKernelINS2_10policy_hubIN4cuda3std3__45tupleIJiiibEEENS0_8NullTypeEiLb0ELNS0_10SelectImplE1EE10Policy1000EN6thrust24THRUST_300001_SM_1000_NS12zip_iteratorINS8_IJNSF_10device_ptrIiEESI_SI_NSH_IbEEEEEEEPSA_SL_PlNS0_13ScanTileStateIiLb1EEENS7_10__not_fn_tI13should_removeEESA_iNS2_19streaming_context_tIlLb1EEELSB_1EEEvT0_T1_T2_T3_T4_T5_T6_T7_iT8_NS1_7vsmem_tE_param_9[40],
	.param .align 8 .b8 _ZN3cub18CUB_300001_SM_10006detail6select23DeviceSelectSweepKernelINS2_10policy_hubIN4cuda3std3__45tupleIJiiibEEENS0_8NullTypeEiLb0ELNS0_10SelectImplE1EE10Policy1000EN6thrust24THRUST_300001_SM_1000_NS12zip_iteratorINS8_IJNSF_10device_ptrIiEESI_SI_NSH_IbEEEEEEEPSA_SL_PlNS0_13ScanTileStateIiLb1EEENS7_10__not_fn_tI13should_removeEESA_iNS2_19streaming_context_tIlLb1EEELSB_1EEEvT0_T1_T2_T3_T4_T5_T6_T7_iT8_NS1_7vsmem_tE_param_10[8]
)
.maxntid 128
{
	.reg .pred 	%p<189>;
	.reg .b16 	%rs<68>;
	.reg .b32 	%r<840>;
	.reg .b64 	%rd<525>;
	// demoted variable
	.shared .align 16 .b8 _ZZN3cub18CUB_300001_SM_10006detail6select23DeviceSelectSweepKernelINS2_10policy_hubIN4cuda3std3__45tupleIJiiibEEENS0_8NullTypeEiLb0ELNS0_10SelectImplE1EE10Policy1000EN6thrust24THRUST_300001_SM_1000_NS12zip_iteratorINS8_IJNSF_10device_ptrIiEESI_SI_NSH_IbEEEEEEEPSA_SL_PlNS0_13ScanTileStateIiLb1EEENS7_10__not_fn_tI13should_removeEESA_iNS2_19streaming_context_tIlLb1EEELSB_1EEEvT0_T1_T2_T3_T4_T5_T6_T7_iT8_NS1_7vsmem_tEE19static_temp_storage[4144];
	ld.param.u64 	%rd2, [_ZN3cub18CUB_300001_SM_10006detail6select23DeviceSelectSweepKernelINS2_10policy_hubIN4cuda3std3__45tupleIJiiibEEENS0_8NullTypeEiLb0ELNS0_10SelectImplE1EE10Policy1000EN6thrust24THRUST_300001_SM_1000_NS12zip_iteratorINS8_IJNSF_10device_ptrIiEESI_SI_NSH_IbEEEEEEEPSA_SL_PlNS0_13ScanTileStateIiLb1EEENS7_10__not_fn_tI13should_removeEESA_iNS2_19streaming_context_tIlLb1EEELSB_1EEEvT0_T1_T2_T3_T4_T5_T6_T7_iT8_NS1_7vsmem_tE_param_4];
	ld.param.u64 	%rd128, [_ZN3cub18CUB_300001_SM_10006detail6select23DeviceSelectSweepKernelINS2_10policy_hubIN4cuda3std3__45tupleIJiiibEEENS0_8NullTypeEiLb0ELNS0_10SelectImplE1EE10Policy1000EN6thrust24THRUST_300001_SM_1000_NS12zip_iteratorINS8_IJNSF_10device_ptrIiEESI_SI_NSH_IbEEEEEEEPSA_SL_PlNS0_13ScanTileStateIiLb1EEENS7_10__not_fn_tI13should_removeEESA_iNS2_19streaming_context_tIlLb1EEELSB_1EEEvT0_T1_T2_T3_T4_T5_T6_T7_iT8_NS1_7vsmem_tE_param_2+24];
	ld.param.u64 	%rd129, [_ZN3cub18CUB_300001_SM_10006detail6select23DeviceSelectSweepKernelINS2_10policy_hubIN4cuda3std3__45tupleIJiiibEEENS0_8NullTypeEiLb0ELNS0_10SelectImplE1EE10Policy1000EN6thrust24THRUST_300001_SM_1000_NS12zip_iteratorINS8_IJNSF_10device_ptrIiEESI_SI_NSH_IbEEEEEEEPSA_SL_PlNS0_13ScanTileStateIiLb1EEENS7_10__not_fn_tI13should_removeEESA_iNS2_19streaming_context_tIlLb1EEELSB_1EEEvT0_T1_T2_T3_T4_T5_T6_T7_iT8_NS1_7vsmem_tE_param_2+16];
	ld.param.u64 	%rd130, [_ZN3cub18CUB_300001_SM_10006detail6select23DeviceSelectSweepKernelINS2_10policy_hubIN4cuda3std3__45tupleIJiiibEEENS0_8NullTypeEiLb0ELNS0_10SelectImplE1EE10Policy1000EN6thrust24THRUST_300001_SM_1000_NS12zip_iteratorINS8_IJNSF_10device_ptrIiEESI_SI_NSH_IbEEEEEEEPSA_SL_PlNS0_13ScanTileStateIiLb1EEENS7_10__not_fn_tI13should_removeEESA_iNS2_19streaming_context_tIlLb1EEELSB_1EEEvT0_T1_T2_T3_T4_T5_T6_T7_iT8_NS1_7vsmem_tE_param_2+8];
	ld.param.u64 	%rd131, [_ZN3cub18CUB_300001_SM_10006detail6select23DeviceSelectSweepKernelINS2_10policy_hubIN4cuda3std3__45tupleIJiiibEEENS0_8NullTypeEiLb0ELNS0_10SelectImplE1EE10Policy1000EN6thrust24THRUST_300001_SM_1000_NS12zip_iteratorINS8_IJNSF_10device_ptrIiEESI_SI_NSH_IbEEEEEEEPSA_SL_PlNS0_13ScanTileStateIiLb1EEENS7_10__not_fn_tI13should_removeEESA_iNS2_19streaming_context_tIlLb1EEELSB_1EEEvT0_T1_T2_T3_T4_T5_T6_T7_iT8_NS1_7vsmem_tE_param_2];
	ld.param.u64 	%rd132, [_ZN3cub18CUB_300001_SM_10006detail6select23DeviceSelectSweepKernelINS2_10policy_hubIN4cuda3std3__45tupleIJiiibEEENS0_8NullTypeEiLb0ELNS0_10SelectImplE1EE10Policy1000EN6thrust24THRUST_300001_SM_1000_NS12zip_iteratorINS8_IJNSF_10device_ptrIiEESI_SI_NSH_IbEEEEEEEPSA_SL_PlNS0_13ScanTileStateIiLb1EEENS7_10__not_fn_tI13should_removeEESA_iNS2_19streaming_context_tIlLb1EEELSB_1EEEvT0_T1_T2_T3_T4_T5_T6_T7_iT8_NS1_7vsmem_tE_param_0+24];
	ld.param.u64 	%rd133, [_ZN3cub18CUB_300001_SM_10006detail6select23DeviceSelectSweepKernelINS2_10policy_hubIN4cuda3std3__45tupleIJiiibEEENS0_8NullTypeEiLb0ELNS0_10SelectImplE1EE10Policy1000EN6thrust24THRUST_300001_SM_1000_NS12zip_iteratorINS8_IJNSF_10device_ptrIiEESI_SI_NSH_IbEEEEEEEPSA_SL_PlNS0_13ScanTileStateIiLb1EEENS7_10__not_fn_tI13should_removeEESA_iNS2_19streaming_context_tIlLb1EEELSB_1EEEvT0_T1_T2_T3_T4_T5_T6_T7_iT8_NS1_7vsmem_tE_param_0+16];
	ld.param.u64 	%rd134, [_ZN3cub18CUB_300001_SM_10006detail6select23DeviceSelectSweepKernelINS2_10policy_hubIN4cuda3std3__45tupleIJiiibEEENS0_8NullTypeEiLb0ELNS0_10SelectImplE1EE10Policy1000EN6thrust24THRUST_300001_SM_1000_NS12zip_iteratorINS8_IJNSF_10device_ptrIiEESI_SI_NSH_IbEEEEEEEPSA_SL_PlNS0_13ScanTileStateIiLb1EEENS7_10__not_fn_tI13should_removeEESA_iNS2_19streaming_context_tIlLb1EEELSB_1EEEvT0_T1_T2_T3_T4_T5_T6_T7_iT8_NS1_7vsmem_tE_param_0+8];
	ld.param.u64 	%rd135, [_ZN3cub18CUB_300001_SM_10006detail6select23DeviceSelectSweepKernelINS2_10policy_hubIN4cuda3std3__45tupleIJiiibEEENS0_8NullTypeEiLb0ELNS0_10SelectImplE1EE10Policy1000EN6thrust24THRUST_300001_SM_1000_NS12zip_iteratorINS8_IJNSF_10device_ptrIiEESI_SI_NSH_IbEEEEEEEPSA_SL_PlNS0_13ScanTileStateIiLb1EEENS7_10__not_fn_tI13should_removeEESA_iNS2_19streaming_context_tIlLb1EEELSB_1EEEvT0_T1_T2_T3_T4_T5_T6_T7_iT8_NS1_7vsmem_tE_param_0];
	ld.param.u32 	%r223, [_ZN3cub18CUB_300001_SM_10006detail6select23DeviceSelectSweepKernelINS2_10policy_hubIN4cuda3std3__45tupleIJiiibEEENS0_8NullTypeEiLb0ELNS0_10SelectImplE1EE10Policy1000EN6thrust24THRUST_300001_SM_1000_NS12zip_iteratorINS8_IJNSF_10device_ptrIiEESI_SI_NSH_IbEEEEEEEPSA_SL_PlNS0_13ScanTileStateIiLb1EEENS7_10__not_fn_tI13should_removeEESA_iNS2_19streaming_context_tIlLb1EEELSB_1EEEvT0_T1_T2_T3_T4_T5_T6_T7_iT8_NS1_7vsmem_tE_param_8];
	mov.b64 	%rd127, _ZN3cub18CUB_300001_SM_10006detail6select23DeviceSelectSweepKernelINS2_10policy_hubIN4cuda3std3__45tupleIJiiibEEENS0_8NullTypeEiLb0ELNS0_10SelectImplE1EE10Policy1000EN6thrust24THRUST_300001_SM_1000_NS12zip_iteratorINS8_IJNSF_10device_ptrIiEESI_SI_NSH_IbEEEEEEEPSA_SL_PlNS0_13ScanTileStateIiLb1EEENS7_10__not_fn_tI13should_removeEESA_iNS2_19streaming_context_tIlLb1EEELSB_1EEEvT0_T1_T2_T3_T4_T5_T6_T7_iT8_NS1_7vsmem_tE_param_9;
	mov.u64 	%rd1, %rd127;
	cvta.to.global.u64 	%rd3, %rd135;
	cvta.to.global.u64 	%rd4, %rd134;
	cvta.to.global.u64 	%rd5, %rd133;
	cvta.to.global.u64 	%rd6, %rd132;
	cvta.to.global.u64 	%rd7, %rd131;
	cvta.to.global.u64 	%rd8, %rd130;
	cvta.to.global.u64 	%rd9, %rd129;
	cvta.to.global.u64 	%rd10, %rd128;
	mov.u32 	%r224, %ctaid.x;
	mov.u32 	%r225, %nctaid.y;
	mov.u32 	%r226, %ctaid.y;
	mad.lo.s32 	%r1, %r224, %r225, %r226;
	shl.b32 	%r2, %r1, 8;
	add.s32 	%r227, %r223, -1;
	setp.ge.s32 	%p5, %r1, %r227;
	@%p5 bra 	$L__BB3_93;
	setp.ne.s32 	%p106, %r1, 0;
	@%p106 bra 	$L__BB3_36;
	ld.param.u8 	%rs56, [%rd1];
	setp.eq.s16 	%p163, %rs56, 0;
	ld.param.u64 	%rd410, [%rd1+16];
	selp.b64 	%rd411, %rd410, 0, %p163;
	cvt.u64.u32 	%rd412, %r2;
	add.s64 	%rd413, %rd411, %rd412;
	mov.u32 	%r789, %tid.x;
	shl.b32 	%r731, %r789, 1;
	cvt.u64.u32 	%rd414, %r731;
	add.s64 	%rd415, %rd413, %rd414;
	shl.b64 	%rd416, %rd415, 2;
	add.s64 	%rd417, %rd3, %rd416;
	add.s64 	%rd418, %rd4, %rd416;
	add.s64 	%rd419, %rd5, %rd416;
	add.s64 	%rd420, %rd6, %rd415;
	ld.global.u32 	%r4, [%rd417];
	ld.global.u32 	%r5, [%rd418];
	ld.global.u32 	%r6, [%rd419];
	ld.global.u8 	%rs1, [%rd420];
	ld.global.u32 	%r7, [%rd417+4];
	ld.global.u32 	%r8, [%rd418+4];
	ld.global.u32 	%r9, [%rd419+4];
	ld.global.u8 	%rs2, [%rd420+1];
	setp.ne.s16 	%p164, %rs1, 0;
	selp.u32 	%r10, 1, 0, %p164;
	setp.ne.s16 	%p165, %rs2, 0;
	selp.u32 	%r732, 1, 0, %p165;
	bar.sync 	0;
	add.s32 	%r705, %r10, %r732;
	shr.u32 	%r12, %r789, 5;
	// begin inline asm
	mov.u32 %r700, %laneid;
	// end inline asm
	mov.b32 	%r703, 1;
	mov.b32 	%r728, 0;
	mov.b32 	%r730, -1;
	// begin inline asm
	{  .reg .s32 r0;  .reg .pred p;  shfl.sync.up.b32 r0|p, %r705, %r703, %r728, %r730;  @p add.s32 r0, r0, %r705;  mov.s32 %r701, r0;}
	// end inline asm
	mov.b32 	%r709, 2;
	// begin inline asm
	{  .reg .s32 r0;  .reg .pred p;  shfl.sync.up.b32 r0|p, %r701, %r709, %r728, %r730;  @p add.s32 r0, r0, %r701;  mov.s32 %r707, r0;}
	// end inline asm
	mov.b32 	%r715, 4;
	// begin inline asm
	{  .reg .s32 r0;  .reg .pred p;  shfl.sync.up.b32 r0|p, %r707, %r715, %r728, %r730;  @p add.s32 r0, r0, %r707;  mov.s32 %r713, r0;}
	// end inline asm
	mov.b32 	%r721, 8;
	// begin inline asm
	{  .reg .s32 r0;  .reg .pred p;  shfl.sync.up.b32 r0|p, %r713, %r721, %r728, %r730;  @p add.s32 r0, r0, %r713;  mov.s32 %r719, r0;}
	// end inline asm
	mov.b32 	%r727, 16;
	// begin inline asm
	{  .reg .s32 r0;  .reg .pred p;  shfl.sync.up.b32 r0|p, %r719, %r727, %r728, %r730;  @p add.s32 r0, r0, %r719;  mov.s32 %r725, r0;}
	// end inline asm
	setp.ne.s32 	%p166, %r700, 31;
	@%p166 bra 	$L__BB3_4;
	shl.b32 	%r733, %r12, 2;
	mov.u32 	%r734, _ZZN3cub18CUB_300001_SM_10006detail6select23DeviceSelectSweepKernelINS2_10policy_hubIN4cuda3std3__45tupleIJiiibEEENS0_8NullTypeEiLb0ELNS0_10SelectImplE1EE10Policy1000EN6thrust24THRUST_300001_SM_1000_NS12zip_iteratorINS8_IJNSF_10device_ptrIiEESI_SI_NSH_IbEEEEEEEPSA_SL_PlNS0_13ScanTileStateIiLb1EEENS7_10__not_fn_tI13should_removeEESA_iNS2_19streaming_context_tIlLb1EEELSB_1EEEvT0_T1_T2_T3_T4_T5_T6_T7_iT8_NS1_7vsmem_tEE19static_temp_storage;
	add.s32 	%r735, %r734, %r733;
	st.shared.u32 	[%r735], %r725;
$L__BB3_4:
	bar.sync 	0;
	ld.shared.v4.u32 	{%r15, %r16, %r17, %r18}, [_ZZN3cub18CUB_300001_SM_10006detail6select23DeviceSelectSweepKernelINS2_10policy_hubIN4cuda3std3__45tupleIJiiibEEENS0_8NullTypeEiLb0ELNS0_10SelectImplE1EE10Policy1000EN6thrust24THRUST_300001_SM_1000_NS12zip_iteratorINS8_IJNSF_10device_ptrIiEESI_SI_NSH_IbEEEEEEEPSA_SL_PlNS0_13ScanTileStateIiLb1EEENS7_10__not_fn_tI13should_removeEESA_iNS2_19streaming_context_tIlLb1EEELSB_1EEEvT0_T1_T2_T3_T4_T5_T6_T7_iT8_NS1_7vsmem_tEE19static_temp_storage];
	add.s32 	%r736, %r16, %r15;
	setp.eq.s32 	%p167, %r12, 2;
	selp.b32 	%r737, %r736, %r15, %p167;
	add.s32 	%r738, %r736, %r17;
	setp.eq.s32 	%p168, %r12, 3;
	selp.b32 	%r739, %r738, %r737, %p168;
	add.s32 	%r19, %r738, %r18;
	setp.lt.u32 	%p169, %r789, 32;
	selp.b32 	%r740, 0, %r739, %p169;
	setp.eq.s32 	%p170, %r700, 0;
	sub.s32 	%r741, %r725, %r705;
	selp.b32 	%r742, 0, %r741, %p170;
	add.s32 	%r20, %r740, %r742;
	add.s32 	%r21, %r20, %r10;
	setp.ne.s32 	%p171, %r789, 0;
	@%p171 bra 	$L__BB3_6;
	add.s64 	%rd421, %rd2, 256;
	mov.b32 	%r743, 101;
	// begin inline asm
	st.release.gpu.v2.u32 [%rd421], {%r743, %r19};
	// end inline asm
$L__BB3_6:
	setp.gt.s32 	%p172, %r19, 128;
	@%p172 bra 	$L__BB3_15;
	setp.ne.s16 	%p173, %rs1, 0;
	ld.param.u8 	%rs3, [%rd1];
	ld.param.u64 	%rd422, [%rd1+24];
	cvta.to.global.u64 	%rd11, %rd422;
	@%p173 bra 	$L__BB3_8;
	bra.uni 	$L__BB3_11;
$L__BB3_8:
	setp.ne.s16 	%p174, %rs3, 0;
	mov.b64 	%rd496, 0;
	@%p174 bra 	$L__BB3_10;
	ld.global.u64 	%rd496, [%rd11];
$L__BB3_10:
	cvt.s64.s32 	%rd424, %r20;
	add.s64 	%rd425, %rd496, %rd424;
	shl.b64 	%rd426, %rd425, 2;
	add.s64 	%rd427, %rd7, %rd426;
	add.s64 	%rd428, %rd8, %rd426;
	add.s64 	%rd429, %rd9, %rd426;
	add.s64 	%rd430, %rd10, %rd425;
	st.global.u32 	[%rd427], %r4;
	st.global.u32 	[%rd428], %r5;
	st.global.u32 	[%rd429], %r6;
	st.global.u8 	[%rd430], %rs1;
$L__BB3_11:
	setp.eq.s16 	%p175, %rs2, 0;
	@%p175 bra 	$L__BB3_199;
	setp.ne.s16 	%p176, %rs3, 0;
	mov.b64 	%rd497, 0;
	@%p176 bra 	$L__BB3_14;
	ld.global.u64 	%rd497, [%rd11];
$L__BB3_14:
	cvt.s64.s32 	%rd432, %r21;
	add.s64 	%rd433, %rd497, %rd432;
	shl.b64 	%rd434, %rd433, 2;
	add.s64 	%rd435, %rd7, %rd434;
	add.s64 	%rd436, %rd8, %rd434;
	add.s64 	%rd437, %rd9, %rd434;
	add.s64 	%rd438, %rd10, %rd433;
	st.global.u32 	[%rd435], %r7;
	st.global.u32 	[%rd436], %r8;
	st.global.u32 	[%rd437], %r9;
	st.global.u8 	[%rd438], %rs2;
	bra.uni 	$L__BB3_199;
$L__BB3_15:
	setp.eq.s16 	%p177, %rs1, 0;
	bar.sync 	0;
	@%p177 bra 	$L__BB3_17;
	shl.b32 	%r745, %r20, 4;
	mov.u32 	%r746, _ZZN3cub18CUB_300001_SM_10006detail6select23DeviceSelectSweepKernelINS2_10policy_hubIN4cuda3std3__45tupleIJiiibEEENS0_8NullTypeEiLb0ELNS0_10SelectImplE1EE10Policy1000EN6thrust24THRUST_300001_SM_1000_NS12zip_iteratorINS8_IJNSF_10device_ptrIiEESI_SI_NSH_IbEEEEEEEPSA_SL_PlNS0_13ScanTileStateIiLb1EEENS7_10__not_fn_tI13should_removeEESA_iNS2_19streaming_context_tIlLb1EEELSB_1EEEvT0_T1_T2_T3_T4_T5_T6_T7_iT8_NS1_7vsmem_tEE19static_temp_storage;
	add.s32 	%r747, %r746, %r745;
	st.shared.v2.u32 	[%r747], {%r4, %r5};
	st.shared.u32 	[%r747+8], %r6;
	st.shared.u8 	[%r747+12], %rs1;
$L__BB3_17:
	setp.eq.s16 	%p178, %rs2, 0;
	@%p178 bra 	$L__BB3_19;
	shl.b32 	%r748, %r21, 4;
	mov.u32 	%r749, _ZZN3cub18CUB_300001_SM_10006detail6select23DeviceSelectSweepKernelINS2_10policy_hubIN4cuda3std3__45tupleIJiiibEEENS0_8NullTypeEiLb0ELNS0_10SelectImplE1EE10Policy1000EN6thrust24THRUST_300001_SM_1000_NS12zip_iteratorINS8_IJNSF_10device_ptrIiEESI_SI_NSH_IbEEEEEEEPSA_SL_PlNS0_13ScanTileStateIiLb1EEENS7_10__not_fn_tI13should_removeEESA_iNS2_19streaming_context_tIlLb1EEELSB_1EEEvT0_T1_T2_T3_T4_T5_T6_T7_iT8_NS1_7vsmem_tEE19static_temp_storage;
	add.s32 	%r750, %r749, %r748;
	st.shared.v2.u32 	[%r750], {%r7, %r8};
	st.shared.u32 	[%r750+8], %r9;
	st.shared.u8 	[%r750+12], %rs2;
$L__BB3_19:
	bar.sync 	0;
	setp.ge.u32 	%p179, %r789, %r19;
	@%p179 bra 	$L__BB3_199;
	ld.param.u8 	%rs4, [%rd1];
	ld.param.u64 	%rd439, [%rd1+24];
	cvta.to.global.u64 	%rd12, %rd439;
	add.s32 	%r751, %r16, %r17;
	add.s32 	%r752, %r751, %r18;
	add.s32 	%r753, %r752, %r15;
	not.b32 	%r754, %r789;
	add.s32 	%r22, %r753, %r754;
	and.b32  	%r755, %r22, 384;
	setp.eq.s32 	%p180, %r755, 384;
	@%p180 bra 	$L__BB3_25;
	shl.b32 	%r756, %r789, 4;
	mov.u32 	%r757, _ZZN3cub18CUB_300001_SM_10006detail6select23DeviceSelectSweepKernelINS2_10policy_hubIN4cuda3std3__45tupleIJiiibEEENS0_8NullTypeEiLb0ELNS0_10SelectImplE1EE10Policy1000EN6thrust24THRUST_300001_SM_1000_NS12zip_iteratorINS8_IJNSF_10device_ptrIiEESI_SI_NSH_IbEEEEEEEPSA_SL_PlNS0_13ScanTileStateIiLb1EEENS7_10__not_fn_tI13should_removeEESA_iNS2_19streaming_context_tIlLb1EEELSB_1EEEvT0_T1_T2_T3_T4_T5_T6_T7_iT8_NS1_7vsmem_tEE19static_temp_storage;
	add.s32 	%r788, %r757, %r756;
	cvt.u64.u32 	%rd487, %r789;
	add.s64 	%rd488, %rd10, %rd487;
	shr.u32 	%r758, %r22, 7;
	add.s32 	%r759, %r758, 1;
	and.b32  	%r760, %r759, 3;
	neg.s32 	%r787, %r760;
$L__BB3_22:
	.pragma "nounroll";
	setp.ne.s16 	%p181, %rs4, 0;
	mov.b64 	%rd489, 0;
	@%p181 bra 	$L__BB3_24;
	ld.global.u64 	%rd489, [%rd12];
$L__BB3_24:
	add.s64 	%rd441, %rd489, %rd487;
	shl.b64 	%rd442, %rd441, 2;
	add.s64 	%rd443, %rd7, %rd442;
	add.s64 	%rd444, %rd8, %rd442;
	add.s64 	%rd445, %rd9, %rd442;
	add.s64 	%rd446, %rd488, %rd489;
	ld.shared.v4.u32 	{%r761, %r762, %r763, %r764}, [%r788];
	mov.b64 	%rd447, {%r763, %r764};
	st.global.u32 	[%rd443], %r761;
	st.global.u32 	[%rd444], %r762;
	st.global.u32 	[%rd445], %r763;
	shr.u64 	%rd448, %rd447, 32;
	st.global.u8 	[%rd446], %rd448;
	add.s64 	%rd487, %rd487, 128;
	cvt.u32.u64 	%r789, %rd487;
	add.s32 	%r788, %r788, 2048;
	add.s64 	%rd488, %rd488, 128;
	add.s32 	%r787, %r787, 1;
	setp.ne.s32 	%p182, %r787, 0;
	@%p182 bra 	$L__BB3_22;
$L__BB3_25:
	setp.lt.u32 	%p183, %r22, 384;
	@%p183 bra 	$L__BB3_199;
	cvt.u64.u32 	%rd449, %r789;
	mul.wide.u32 	%rd491, %r789, 4;
	shl.b32 	%r765, %r789, 4;
	mov.u32 	%r766, _ZZN3cub18CUB_300001_SM_10006detail6select23DeviceSelectSweepKernelINS2_10policy_hubIN4cuda3std3__45tupleIJiiibEEENS0_8NullTypeEiLb0ELNS0_10SelectImplE1EE10Policy1000EN6thrust24THRUST_300001_SM_1000_NS12zip_iteratorINS8_IJNSF_10device_ptrIiEESI_SI_NSH_IbEEEEEEEPSA_SL_PlNS0_13ScanTileStateIiLb1EEENS7_10__not_fn_tI13should_removeEESA_iNS2_19streaming_context_tIlLb1EEELSB_1EEEvT0_T1_T2_T3_T4_T5_T6_T7_iT8_NS1_7vsmem_tEE19static_temp_storage;
	add.s32 	%r767, %r765, %r766;
	add.s32 	%r790, %r767, 4096;
	add.s64 	%rd490, %rd10, %rd449;
$L__BB3_27:
	setp.ne.s16 	%p184, %rs4, 0;
	mov.b64 	%rd492, 0;
	@%p184 bra 	$L__BB3_29;
	ld.global.u64 	%rd492, [%rd12];
$L__BB3_29:
	setp.ne.s16 	%p185, %rs4, 0;
	shl.b64 	%rd452, %rd492, 2;
	add.s64 	%rd453, %rd491, %rd452;
	add.s64 	%rd454, %rd7, %rd453;
	add.s64 	%rd455, %rd8, %rd453;
	add.s64 	%rd456, %rd9, %rd453;
	add.s64 	%rd457, %rd490, %rd492;
	ld.shared.v4.u32 	{%r768, %r769, %r770, %r771}, [%r790+-4096];
	mov.b64 	%rd458, {%r770, %r771};
	st.global.u32 	[%rd454], %r768;
	st.global.u32 	[%rd455], %r769;
	st.global.u32 	[%rd456], %r770;
	shr.u64 	%rd459, %rd458, 32;
	st.global.u8 	[%rd457], %rd459;
	mov.b64 	%rd493, 0;
	@%p185 bra 	$L__BB3_31;
	ld.global.u64 	%rd493, [%rd12];
$L__BB3_31:
	setp.ne.s16 	%p186, %rs4, 0;
	shl.b64 	%rd461, %rd493, 2;
	add.s64 	%rd462, %rd491, %rd461;
	add.s64 	%rd463, %rd7, %rd462;
	add.s64 	%rd464, %rd8, %rd462;
	add.s64 	%rd465, %rd9, %rd462;
	add.s64 	%rd466, %rd490, %rd493;
	ld.shared.v4.u32 	{%r772, %r773, %r774, %r775}, [%r790+-2048];
	mov.b64 	%rd467, {%r774, %r775};
	st.global.u32 	[%rd463+512], %r772;
	st.global.u32 	[%rd464+512], %r773;
	st.global.u32 	[%rd465+512], %r774;
	shr.u64 	%rd468, %rd467, 32;
	st.global.u8 	[%rd466+128], %rd468;
	mov.b64 	%rd494, 0;
	@%p186 bra 	$L__BB3_33;
	ld.global.u64 	%rd494, [%rd12];
$L__BB3_33:
	setp.ne.s16 	%p187, %rs4, 0;
	shl.b64 	%rd470, %rd494, 2;
	add.s64 	%rd471, %rd491, %rd470;
	add.s64 	%rd472, %rd7, %rd471;
	add.s64 	%rd473, %rd8, %rd471;
	add.s64 	%rd474, %rd9, %rd471;
	add.s64 	%rd475, %rd490, %rd494;
	ld.shared.v4.u32 	{%r776, %r777, %r778, %r779}, [%r790];
	mov.b64 	%rd476, {%r778, %r779};
	st.global.u32 	[%rd472+1024], %r776;
	st.global.u32 	[%rd473+1024], %r777;
	st.global.u32 	[%rd474+1024], %r778;
	shr.u64 	%rd477, %rd476, 32;
	st.global.u8 	[%rd475+256], %rd477;
	mov.b64 	%rd495, 0;
	@%p187 bra 	$L__BB3_35;
	ld.global.u64 	%rd495, [%rd12];
$L__BB3_35:
	shl.b64 	%rd478, %rd495, 2;
	add.s64 	%rd479, %rd491, %rd478;
	add.s64 	%rd480, %rd7, %rd479;
	add.s64 	%rd481, %rd8, %rd479;
	add.s64 	%rd482, %rd9, %rd479;
	add.s64 	%rd483, %rd490, %rd495;
	ld.shared.v4.u32 	{%r780, %r781, %r782, %r783}, [%r790+2048];
	mov.b64 	%rd484, {%r782, %r783};
	st.global.u32 	[%rd480+1536], %r780;
	st.global.u32 	[%rd481+1536], %r781;
	st.global.u32 	[%rd482+1536], %r782;
	shr.u64 	%rd485, %rd484, 32;
	st.global.u8 	[%rd483+384], %rd485;
	add.s32 	%r789, %r789, 512;
	add.s64 	%rd491, %rd491, 2048;
	add.s32 	%r790, %r790, 8192;
	add.s64 	%rd490, %rd490, 512;
	setp.lt.s32 	%p188, %r789, %r19;
	@%p188 bra 	$L__BB3_27;
	bra.uni 	$L__BB3_199;
$L__BB3_36:
	ld.param.u8 	%rs48, [%rd1];
	setp.eq.s16 	%p107, %rs48, 0;
	ld.param.u64 	%rd323, [%rd1+16];
	selp.b64 	%rd324, %rd323, 0, %p107;
	cvt.s64.s32 	%rd325, %r2;
	add.s64 	%rd326, %rd324, %rd325;
	mov.u32 	%r803, %tid.x;
	shl.b32 	%r546, %r803, 1;
	cvt.u64.u32 	%rd327, %r546;
	add.s64 	%rd328, %rd326, %rd327;
	shl.b64 	%rd329, %rd328, 2;
	add.s64 	%rd330, %rd3, %rd329;
	add.s64 	%rd331, %rd4, %rd329;
	add.s64 	%rd332, %rd5, %rd329;
	add.s64 	%rd333, %rd6, %rd328;
	ld.global.u32 	%r37, [%rd330];
	ld.global.u32 	%r38, [%rd331];
	ld.global.u32 	%r39, [%rd332];
	ld.global.u8 	%rs5, [%rd333];
	ld.global.u32 	%r40, [%rd330+4];
	ld.global.u32 	%r41, [%rd331+4];
	ld.global.u32 	%r42, [%rd332+4];
	ld.global.u8 	%rs6, [%rd333+1];
	setp.ne.s16 	%p108, %rs5, 0;
	selp.u32 	%r43, 1, 0, %p108;
	setp.ne.s16 	%p109, %rs6, 0;
	selp.u32 	%r547, 1, 0, %p109;
	bar.sync 	0;
	add.s32 	%r520, %r43, %r547;
	shr.u32 	%r45, %r803, 5;
	// begin inline asm
	mov.u32 %r515, %laneid;
	// end inline asm
	mov.b32 	%r518, 1;
	mov.b32 	%r543, 0;
	mov.b32 	%r545, -1;
	// begin inline asm
	{  .reg .s32 r0;  .reg .pred p;  shfl.sync.up.b32 r0|p, %r520, %r518, %r543, %r545;  @p add.s32 r0, r0, %r520;  mov.s32 %r516, r0;}
	// end inline asm
	mov.b32 	%r524, 2;
	// begin inline asm
	{  .reg .s32 r0;  .reg .pred p;  shfl.sync.up.b32 r0|p, %r516, %r524, %r543, %r545;  @p add.s32 r0, r0, %r516;  mov.s32 %r522, r0;}
	// end inline asm
	mov.b32 	%r530, 4;
	// begin inline asm
	{  .reg .s32 r0;  .reg .pred p;  shfl.sync.up.b32 r0|p, %r522, %r530, %r543, %r545;  @p add.s32 r0, r0, %r522;  mov.s32 %r528, r0;}
	// end inline asm
	mov.b32 	%r536, 8;
	// begin inline asm
	{  .reg .s32 r0;  .reg .pred p;  shfl.sync.up.b32 r0|p, %r528, %r536, %r543, %r545;  @p add.s32 r0, r0, %r528;  mov.s32 %r534, r0;}
	// end inline asm
	mov.b32 	%r542, 16;
	// begin inline asm
	{  .reg .s32 r0;  .reg .pred p;  shfl.sync.up.b32 r0|p, %r534, %r542, %r543, %r545;  @p add.s32 r0, r0, %r534;  mov.s32 %r540, r0;}
	// end inline asm
	setp.ne.s32 	%p110, %r515, 31;
	@%p110 bra 	$L__BB3_38;
	shl.b32 	%r548, %r45, 2;
	mov.u32 	%r549, _ZZN3cub18CUB_300001_SM_10006detail6select23DeviceSelectSweepKernelINS2_10policy_hubIN4cuda3std3__45tupleIJiiibEEENS0_8NullTypeEiLb0ELNS0_10SelectImplE1EE10Policy1000EN6thrust24THRUST_300001_SM_1000_NS12zip_iteratorINS8_IJNSF_10device_ptrIiEESI_SI_NSH_IbEEEEEEEPSA_SL_PlNS0_13ScanTileStateIiLb1EEENS7_10__not_fn_tI13should_removeEESA_iNS2_19streaming_context_tIlLb1EEELSB_1EEEvT0_T1_T2_T3_T4_T5_T6_T7_iT8_NS1_7vsmem_tEE19static_temp_storage;
	add.s32 	%r550, %r549, %r548;
	st.shared.u32 	[%r550], %r540;
$L__BB3_38:
	sub.s32 	%r551, %r540, %r520;
	bar.sync 	0;
	ld.shared.v4.u32 	{%r552, %r553, %r554, %r555}, [_ZZN3cub18CUB_300001_SM_10006detail6select23DeviceSelectSweepKernelINS2_10policy_hubIN4cuda3std3__45tupleIJiiibEEENS0_8NullTypeEiLb0ELNS0_10SelectImplE1EE10Policy1000EN6thrust24THRUST_300001_SM_1000_NS12zip_iteratorINS8_IJNSF_10device_ptrIiEESI_SI_NSH_IbEEEEEEEPSA_SL_PlNS0_13ScanTileStateIiLb1EEENS7_10__not_fn_tI13should_removeEESA_iNS2_19streaming_context_tIlLb1EEELSB_1EEEvT0_T1_T2_T3_T4_T5_T6_T7_iT8_NS1_7vsmem_tEE19static_temp_storage];
	add.s32 	%r556, %r553, %r552;
	setp.eq.s32 	%p111, %r45, 2;
	selp.b32 	%r557, %r556, %r552, %p111;
	add.s32 	%r558, %r556, %r554;
	setp.eq.s32 	%p112, %r45, 3;
	selp.b32 	%r559, %r558, %r557, %p112;
	add.s32 	%r48, %r558, %r555;
	setp.gt.u32 	%p113, %r803, 31;
	setp.lt.u32 	%p114, %r803, 32;
	setp.eq.s32 	%p115, %r515, 0;
	selp.b32 	%r560, 0, %r551, %p115;
	add.s32 	%r799, %r559, %r560;
	selp.b32 	%r50, %r551, %r799, %p114;
	@%p113 bra 	$L__BB3_63;
	setp.ne.s32 	%p116, %r803, 0;
	mul.wide.s32 	%rd334, %r1, 8;
	add.s64 	%rd39, %rd2, %rd334;
	@%p116 bra 	$L__BB3_41;
	st.shared.u32 	[_ZZN3cub18CUB_300001_SM_10006detail6select23DeviceSelectSweepKernelINS2_10policy_hubIN4cuda3std3__45tupleIJiiibEEENS0_8NullTypeEiLb0ELNS0_10SelectImplE1EE10Policy1000EN6thrust24THRUST_300001_SM_1000_NS12zip_iteratorINS8_IJNSF_10device_ptrIiEESI_SI_NSH_IbEEEEEEEPSA_SL_PlNS0_13ScanTileStateIiLb1EEENS7_10__not_fn_tI13should_removeEESA_iNS2_19streaming_context_tIlLb1EEELSB_1EEEvT0_T1_T2_T3_T4_T5_T6_T7_iT8_NS1_7vsmem_tEE19static_temp_storage+44], %r48;
	add.s64 	%rd335, %rd39, 256;
	mov.b32 	%r561, 100;
	// begin inline asm
	st.release.gpu.v2.u32 [%rd335], {%r561, %r48};
	// end inline asm
$L__BB3_41:
	not.b32 	%r563, %r803;
	add.s32 	%r796, %r1, %r563;
	mov.u32 	%r52, %nctaid.x;
	setp.gt.u32 	%p117, %r52, 499;
	@%p117 bra 	$L__BB3_43;
	membar.cta;
	bra.uni 	$L__BB3_44;
$L__BB3_43:
	mov.b32 	%r564, 450;
	// begin inline asm
	nanosleep.u32 %r564;
	// end inline asm
$L__BB3_44:
	mul.wide.s32 	%rd337, %r796, 8;
	add.s64 	%rd338, %rd2, %rd337;
	add.s64 	%rd336, %rd338, 256;
	// begin inline asm
	ld.acquire.gpu.v2.u32 {%r797, %r793}, [%rd336];
	// end inline asm
$L__BB3_45:
	setp.eq.s32 	%p118, %r797, 99;
	mov.b32 	%r567, -1;
	vote.sync.any.pred 	%p119, %p118, %r567;
	not.pred 	%p120, %p119;
	@%p120 bra 	$L__BB3_50;
	@%p117 bra 	$L__BB3_48;
	membar.cta;
	bra.uni 	$L__BB3_49;
$L__BB3_48:
	mov.b32 	%r697, 350;
	// begin inline asm
	nanosleep.u32 %r697;
	// end inline asm
$L__BB3_49:
	// begin inline asm
	ld.acquire.gpu.v2.u32 {%r797, %r793}, [%rd336];
	// end inline asm
	bra.uni 	$L__BB3_45;
$L__BB3_50:
	setp.eq.s32 	%p121, %r797, 101;
	mov.b32 	%r594, -1;
	vote.sync.ballot.b32 	%r595, %p121, %r594;
	// begin inline asm
	mov.u32 %r569, %lanemask_ge;
	// end inline asm
	and.b32  	%r596, %r595, %r569;
	or.b32  	%r597, %r596, -2147483648;
	add.s32 	%r598, %r597, -1;
	not.b32 	%r599, %r597;
	and.b32  	%r600, %r599, %r598;
	popc.b32 	%r573, %r600;
	mov.b32 	%r572, 1;
	// begin inline asm
	shfl.sync.down.b32 %r570, %r793, %r572, %r573, %r594;
	// end inline asm
	setp.lt.s32 	%p123, %r515, %r573;
	selp.b32 	%r601, %r570, 0, %p123;
	add.s32 	%r576, %r601, %r793;
	mov.b32 	%r577, 2;
	// begin inline asm
	shfl.sync.down.b32 %r575, %r576, %r577, %r573, %r594;
	// end inline asm
	add.s32 	%r62, %r515, 2;
	setp.gt.s32 	%p124, %r62, %r573;
	selp.b32 	%r602, 0, %r575, %p124;
	add.s32 	%r581, %r576, %r602;
	mov.b32 	%r582, 4;
	// begin inline asm
	shfl.sync.down.b32 %r580, %r581, %r582, %r573, %r594;
	// end inline asm
	add.s32 	%r63, %r515, 4;
	setp.gt.s32 	%p125, %r63, %r573;
	selp.b32 	%r603, 0, %r580, %p125;
	add.s32 	%r586, %r581, %r603;
	mov.b32 	%r587, 8;
	// begin inline asm
	shfl.sync.down.b32 %r585, %r586, %r587, %r573, %r594;
	// end inline asm
	add.s32 	%r64, %r515, 8;
	setp.gt.s32 	%p126, %r64, %r573;
	selp.b32 	%r604, 0, %r585, %p126;
	add.s32 	%r591, %r586, %r604;
	mov.b32 	%r592, 16;
	// begin inline asm
	shfl.sync.down.b32 %r590, %r591, %r592, %r573, %r594;
	// end inline asm
	add.s32 	%r65, %r515, 16;
	setp.gt.s32 	%p127, %r65, %r573;
	selp.b32 	%r605, 0, %r590, %p127;
	add.s32 	%r794, %r591, %r605;
	add.s64 	%rd41, %rd2, 256;
$L__BB3_51:
	setp.ne.s32 	%p128, %r797, 101;
	mov.b32 	%r606, -1;
	vote.sync.all.pred 	%p129, %p128, %r606;
	not.pred 	%p130, %p129;
	@%p130 bra 	$L__BB3_59;
	mul.wide.s32 	%rd406, %r796, 8;
	add.s64 	%rd407, %rd41, %rd406;
	add.s64 	%rd405, %rd407, -256;
	// begin inline asm
	ld.acquire.gpu.v2.u32 {%r797, %r798}, [%rd405];
	// end inline asm
$L__BB3_53:
	setp.eq.s32 	%p151, %r797, 99;
	mov.b32 	%r655, -1;
	vote.sync.any.pred 	%p152, %p151, %r655;
	not.pred 	%p153, %p152;
	@%p153 bra 	$L__BB3_58;
	@%p117 bra 	$L__BB3_56;
	membar.cta;
	bra.uni 	$L__BB3_57;
$L__BB3_56:
	mov.b32 	%r694, 350;
	// begin inline asm
	nanosleep.u32 %r694;
	// end inline asm
$L__BB3_57:
	// begin inline asm
	ld.acquire.gpu.v2.u32 {%r797, %r798}, [%rd405];
	// end inline asm
	bra.uni 	$L__BB3_53;
$L__BB3_58:
	setp.eq.s32 	%p154, %r797, 101;
	mov.b32 	%r681, -1;
	vote.sync.ballot.b32 	%r682, %p154, %r681;
	and.b32  	%r683, %r682, %r569;
	or.b32  	%r684, %r683, -2147483648;
	add.s32 	%r685, %r684, -1;
	not.b32 	%r686, %r684;
	and.b32  	%r687, %r686, %r685;
	popc.b32 	%r660, %r687;
	mov.b32 	%r659, 1;
	// begin inline asm
	shfl.sync.down.b32 %r657, %r798, %r659, %r660, %r681;
	// end inline asm
	setp.lt.s32 	%p156, %r515, %r660;
	selp.b32 	%r688, %r657, 0, %p156;
	add.s32 	%r663, %r688, %r798;
	mov.b32 	%r664, 2;
	// begin inline asm
	shfl.sync.down.b32 %r662, %r663, %r664, %r660, %r681;
	// end inline asm
	setp.gt.s32 	%p157, %r62, %r660;
	selp.b32 	%r689, 0, %r662, %p157;
	add.s32 	%r668, %r663, %r689;
	mov.b32 	%r669, 4;
	// begin inline asm
	shfl.sync.down.b32 %r667, %r668, %r669, %r660, %r681;
	// end inline asm
	setp.gt.s32 	%p158, %r63, %r660;
	selp.b32 	%r690, 0, %r667, %p158;
	add.s32 	%r673, %r668, %r690;
	mov.b32 	%r674, 8;
	// begin inline asm
	shfl.sync.down.b32 %r672, %r673, %r674, %r660, %r681;
	// end inline asm
	setp.gt.s32 	%p159, %r64, %r660;
	selp.b32 	%r691, 0, %r672, %p159;
	add.s32 	%r678, %r673, %r691;
	mov.b32 	%r679, 16;
	// begin inline asm
	shfl.sync.down.b32 %r677, %r678, %r679, %r660, %r681;
	// end inline asm
	setp.gt.s32 	%p160, %r65, %r660;
	selp.b32 	%r692, 0, %r677, %p160;
	add.s32 	%r693, %r692, %r794;
	add.s32 	%r794, %r693, %r678;
	add.s32 	%r796, %r796, -32;
	bra.uni 	$L__BB3_51;
$L__BB3_59:
	@%p116 bra 	$L__BB3_61;
	add.s32 	%r609, %r794, %r48;
	add.s64 	%rd339, %rd39, 256;
	mov.b32 	%r608, 101;
	// begin inline asm
	st.release.gpu.v2.u32 [%rd339], {%r608, %r609};
	// end inline asm
	st.shared.u32 	[_ZZN3cub18CUB_300001_SM_10006detail6select23DeviceSelectSweepKernelINS2_10policy_hubIN4cuda3std3__45tupleIJiiibEEENS0_8NullTypeEiLb0ELNS0_10SelectImplE1EE10Policy1000EN6thrust24THRUST_300001_SM_1000_NS12zip_iteratorINS8_IJNSF_10device_ptrIiEESI_SI_NSH_IbEEEEEEEPSA_SL_PlNS0_13ScanTileStateIiLb1EEENS7_10__not_fn_tI13should_removeEESA_iNS2_19streaming_context_tIlLb1EEELSB_1EEEvT0_T1_T2_T3_T4_T5_T6_T7_iT8_NS1_7vsmem_tEE19static_temp_storage+36], %r794;
	st.shared.u32 	[_ZZN3cub18CUB_300001_SM_10006detail6select23DeviceSelectSweepKernelINS2_10policy_hubIN4cuda3std3__45tupleIJiiibEEENS0_8NullTypeEiLb0ELNS0_10SelectImplE1EE10Policy1000EN6thrust24THRUST_300001_SM_1000_NS12zip_iteratorINS8_IJNSF_10device_ptrIiEESI_SI_NSH_IbEEEEEEEPSA_SL_PlNS0_13ScanTileStateIiLb1EEENS7_10__not_fn_tI13should_removeEESA_iNS2_19streaming_context_tIlLb1EEELSB_1EEEvT0_T1_T2_T3_T4_T5_T6_T7_iT8_NS1_7vsmem_tEE19static_temp_storage+40], %r609;
$L__BB3_61:
	setp.ne.s32 	%p132, %r515, 0;
	mov.u32 	%r799, %r50;
	@%p132 bra 	$L__BB3_63;
	st.shared.u32 	[_ZZN3cub18CUB_300001_SM_10006detail6select23DeviceSelectSweepKernelINS2_10policy_hubIN4cuda3std3__45tupleIJiiibEEENS0_8NullTypeEiLb0ELNS0_10SelectImplE1EE10Policy1000EN6thrust24THRUST_300001_SM_1000_NS12zip_iteratorINS8_IJNSF_10device_ptrIiEESI_SI_NSH_IbEEEEEEEPSA_SL_PlNS0_13ScanTileStateIiLb1EEENS7_10__not_fn_tI13should_removeEESA_iNS2_19streaming_context_tIlLb1EEELSB_1EEEvT0_T1_T2_T3_T4_T5_T6_T7_iT8_NS1_7vsmem_tEE19static_temp_storage+20], %r794;
	mov.u32 	%r799, %r794;
$L__BB3_63:
	mov.u64 	%rd43, %rd127;
	bar.sync 	0;
	setp.eq.s32 	%p133, %r803, 0;
	ld.shared.u32 	%r610, [_ZZN3cub18CUB_300001_SM_10006detail6select23DeviceSelectSweepKernelINS2_10policy_hubIN4cuda3std3__45tupleIJiiibEEENS0_8NullTypeEiLb0ELNS0_10SelectImplE1EE10Policy1000EN6thrust24THRUST_300001_SM_1000_NS12zip_iteratorINS8_IJNSF_10device_ptrIiEESI_SI_NSH_IbEEEEEEEPSA_SL_PlNS0_13ScanTileStateIiLb1EEENS7_10__not_fn_tI13should_removeEESA_iNS2_19streaming_context_tIlLb1EEELSB_1EEEvT0_T1_T2_T3_T4_T5_T6_T7_iT8_NS1_7vsmem_tEE19static_temp_storage+20];
	selp.b32 	%r611, 0, %r610, %p133;
	add.s32 	%r81, %r611, %r799;
	add.s32 	%r82, %r81, %r43;
	ld.shared.u32 	%r83, [_ZZN3cub18CUB_300001_SM_10006detail6select23DeviceSelectSweepKernelINS2_10policy_hubIN4cuda3std3__45tupleIJiiibEEENS0_8NullTypeEiLb0ELNS0_10SelectImplE1EE10Policy1000EN6thrust24THRUST_300001_SM_1000_NS12zip_iteratorINS8_IJNSF_10device_ptrIiEESI_SI_NSH_IbEEEEEEEPSA_SL_PlNS0_13ScanTileStateIiLb1EEENS7_10__not_fn_tI13should_removeEESA_iNS2_19streaming_context_tIlLb1EEELSB_1EEEvT0_T1_T2_T3_T4_T5_T6_T7_iT8_NS1_7vsmem_tEE19static_temp_storage+44];
	ld.shared.u32 	%r84, [_ZZN3cub18CUB_300001_SM_10006detail6select23DeviceSelectSweepKernelINS2_10policy_hubIN4cuda3std3__45tupleIJiiibEEENS0_8NullTypeEiLb0ELNS0_10SelectImplE1EE10Policy1000EN6thrust24THRUST_300001_SM_1000_NS12zip_iteratorINS8_IJNSF_10device_ptrIiEESI_SI_NSH_IbEEEEEEEPSA_SL_PlNS0_13ScanTileStateIiLb1EEENS7_10__not_fn_tI13should_removeEESA_iNS2_19streaming_context_tIlLb1EEELSB_1EEEvT0_T1_T2_T3_T4_T5_T6_T7_iT8_NS1_7vsmem_tEE19static_temp_storage+36];
	setp.gt.s32 	%p134, %r83, 128;
	@%p134 bra 	$L__BB3_72;
	setp.ne.s16 	%p135, %rs5, 0;
	ld.param.u8 	%rs7, [%rd43];
	ld.param.u64 	%rd340, [%rd43+24];
	cvta.to.global.u64 	%rd44, %rd340;
	@%p135 bra 	$L__BB3_65;
	bra.uni 	$L__BB3_68;
$L__BB3_65:
	setp.ne.s16 	%p136, %rs7, 0;
	mov.b64 	%rd503, 0;
	@%p136 bra 	$L__BB3_67;
	ld.global.u64 	%rd503, [%rd44];
$L__BB3_67:
	cvt.s64.s32 	%rd342, %r81;
	add.s64 	%rd343, %rd503, %rd342;
	shl.b64 	%rd344, %rd343, 2;
	add.s64 	%rd345, %rd7, %rd344;
	add.s64 	%rd346, %rd8, %rd344;
	add.s64 	%rd347, %rd9, %rd344;
	add.s64 	%rd348, %rd10, %rd343;
	st.global.u32 	[%rd345], %r37;
	st.global.u32 	[%rd346], %r38;
	st.global.u32 	[%rd347], %r39;
	st.global.u8 	[%rd348], %rs5;
$L__BB3_68:
	setp.eq.s16 	%p137, %rs6, 0;
	@%p137 bra 	$L__BB3_199;
	setp.ne.s16 	%p138, %rs7, 0;
	mov.b64 	%rd504, 0;
	@%p138 bra 	$L__BB3_71;
	ld.global.u64 	%rd504, [%rd44];
$L__BB3_71:
	cvt.s64.s32 	%rd350, %r82;
	add.s64 	%rd351, %rd504, %rd350;
	shl.b64 	%rd352, %rd351, 2;
	add.s64 	%rd353, %rd7, %rd352;
	add.s64 	%rd354, %rd8, %rd352;
	add.s64 	%rd355, %rd9, %rd352;
	add.s64 	%rd356, %rd10, %rd351;
	st.global.u32 	[%rd353], %r40;
	st.global.u32 	[%rd354], %r41;
	st.global.u32 	[%rd355], %r42;
	st.global.u8 	[%rd356], %rs6;
	bra.uni 	$L__BB3_199;
$L__BB3_72:
	setp.eq.s16 	%p139, %rs5, 0;
	bar.sync 	0;
	@%p139 bra 	$L__BB3_74;
	sub.s32 	%r612, %r81, %r84;
	shl.b32 	%r613, %r612, 4;
	mov.u32 	%r614, _ZZN3cub18CUB_300001_SM_10006detail6select23DeviceSelectSweepKernelINS2_10policy_hubIN4cuda3std3__45tupleIJiiibEEENS0_8NullTypeEiLb0ELNS0_10SelectImplE1EE10Policy1000EN6thrust24THRUST_300001_SM_1000_NS12zip_iteratorINS8_IJNSF_10device_ptrIiEESI_SI_NSH_IbEEEEEEEPSA_SL_PlNS0_13ScanTileStateIiLb1EEENS7_10__not_fn_tI13should_removeEESA_iNS2_19streaming_context_tIlLb1EEELSB_1EEEvT0_T1_T2_T3_T4_T5_T6_T7_iT8_NS1_7vsmem_tEE19static_temp_storage;
	add.s32 	%r615, %r614, %r613;
	st.shared.v2.u32 	[%r615], {%r37, %r38};
	st.shared.u32 	[%r615+8], %r39;
	st.shared.u8 	[%r615+12], %rs5;
$L__BB3_74:
	setp.eq.s16 	%p140, %rs6, 0;
	@%p140 bra 	$L__BB3_76;
	sub.s32 	%r616, %r82, %r84;
	shl.b32 	%r617, %r616, 4;
	mov.u32 	%r618, _ZZN3cub18CUB_300001_SM_10006detail6select23DeviceSelectSweepKernelINS2_10policy_hubIN4cuda3std3__45tupleIJiiibEEENS0_8NullTypeEiLb0ELNS0_10SelectImplE1EE10Policy1000EN6thrust24THRUST_300001_SM_1000_NS12zip_iteratorINS8_IJNSF_10device_ptrIiEESI_SI_NSH_IbEEEEEEEPSA_SL_PlNS0_13ScanTileStateIiLb1EEENS7_10__not_fn_tI13should_removeEESA_iNS2_19streaming_context_tIlLb1EEELSB_1EEEvT0_T1_T2_T3_T4_T5_T6_T7_iT8_NS1_7vsmem_tEE19static_temp_storage;
	add.s32 	%r619, %r618, %r617;
	st.shared.v2.u32 	[%r619], {%r40, %r41};
	st.shared.u32 	[%r619+8], %r42;
	st.shared.u8 	[%r619+12], %rs6;
$L__BB3_76:
	bar.sync 	0;
	setp.ge.s32 	%p141, %r803, %r83;
	@%p141 bra 	$L__BB3_199;
	ld.param.u8 	%rs8, [%rd43];
	ld.param.u64 	%rd357, [%rd43+24];
	cvta.to.global.u64 	%rd45, %rd357;
	not.b32 	%r620, %r803;
	add.s32 	%r85, %r83, %r620;
	and.b32  	%r621, %r85, 384;
	setp.eq.s32 	%p142, %r621, 384;
	@%p142 bra 	$L__BB3_82;
	shr.u32 	%r622, %r85, 7;
	add.s32 	%r623, %r622, 1;
	and.b32  	%r624, %r623, 3;
	add.s32 	%r802, %r803, %r84;
	shl.b32 	%r625, %r803, 4;
	mov.u32 	%r626, _ZZN3cub18CUB_300001_SM_10006detail6select23DeviceSelectSweepKernelINS2_10policy_hubIN4cuda3std3__45tupleIJiiibEEENS0_8NullTypeEiLb0ELNS0_10SelectImplE1EE10Policy1000EN6thrust24THRUST_300001_SM_1000_NS12zip_iteratorINS8_IJNSF_10device_ptrIiEESI_SI_NSH_IbEEEEEEEPSA_SL_PlNS0_13ScanTileStateIiLb1EEENS7_10__not_fn_tI13should_removeEESA_iNS2_19streaming_context_tIlLb1EEELSB_1EEEvT0_T1_T2_T3_T4_T5_T6_T7_iT8_NS1_7vsmem_tEE19static_temp_storage;
	add.s32 	%r801, %r626, %r625;
	neg.s32 	%r800, %r624;
	shl.b32 	%r627, %r623, 7;
	and.b32  	%r628, %r627, 384;
	add.s32 	%r803, %r803, %r628;
$L__BB3_79:
	.pragma "nounroll";
	setp.ne.s16 	%p143, %rs8, 0;
	mov.b64 	%rd498, 0;
	@%p143 bra 	$L__BB3_81;
	ld.global.u64 	%rd498, [%rd45];
$L__BB3_81:
	cvt.s64.s32 	%rd359, %r802;
	add.s64 	%rd360, %rd498, %rd359;
	shl.b64 	%rd361, %rd360, 2;
	add.s64 	%rd362, %rd7, %rd361;
	add.s64 	%rd363, %rd8, %rd361;
	add.s64 	%rd364, %rd9, %rd361;
	add.s64 	%rd365, %rd10, %rd359;
	add.s64 	%rd366, %rd365, %rd498;
	ld.shared.v4.u32 	{%r629, %r630, %r631, %r632}, [%r801];
	mov.b64 	%rd367, {%r631, %r632};
	st.global.u32 	[%rd362], %r629;
	st.global.u32 	[%rd363], %r630;
	st.global.u32 	[%rd364], %r631;
	shr.u64 	%rd368, %rd367, 32;
	st.global.u8 	[%rd366], %rd368;
	add.s32 	%r802, %r802, 128;
	add.s32 	%r801, %r801, 2048;
	add.s32 	%r800, %r800, 1;
	setp.ne.s32 	%p144, %r800, 0;
	@%p144 bra 	$L__BB3_79;
$L__BB3_82:
	setp.lt.u32 	%p145, %r85, 384;
	@%p145 bra 	$L__BB3_199;
	add.s64 	%rd48, %rd9, 1536;
	add.s32 	%r805, %r803, %r84;
	add.s64 	%rd49, %rd8, 1536;
	add.s64 	%rd50, %rd7, 1536;
	shl.b32 	%r633, %r803, 4;
	mov.u32 	%r634, _ZZN3cub18CUB_300001_SM_10006detail6select23DeviceSelectSweepKernelINS2_10policy_hubIN4cuda3std3__45tupleIJiiibEEENS0_8NullTypeEiLb0ELNS0_10SelectImplE1EE10Policy1000EN6thrust24THRUST_300001_SM_1000_NS12zip_iteratorINS8_IJNSF_10device_ptrIiEESI_SI_NSH_IbEEEEEEEPSA_SL_PlNS0_13ScanTileStateIiLb1EEENS7_10__not_fn_tI13should_removeEESA_iNS2_19streaming_context_tIlLb1EEELSB_1EEEvT0_T1_T2_T3_T4_T5_T6_T7_iT8_NS1_7vsmem_tEE19static_temp_storage;
	add.s32 	%r635, %r633, %r634;
	add.s32 	%r804, %r635, 4096;
$L__BB3_84:
	setp.ne.s16 	%p146, %rs8, 0;
	cvt.s64.s32 	%rd51, %r805;
	mov.b64 	%rd499, 0;
	@%p146 bra 	$L__BB3_86;
	ld.global.u64 	%rd499, [%rd45];
$L__BB3_86:
	add.s64 	%rd54, %rd10, %rd51;
	setp.ne.s16 	%p147, %rs8, 0;
	add.s64 	%rd371, %rd499, %rd51;
	shl.b64 	%rd372, %rd371, 2;
	add.s64 	%rd373, %rd50, %rd372;
	add.s64 	%rd374, %rd49, %rd372;
	add.s64 	%rd375, %rd48, %rd372;
	add.s64 	%rd376, %rd54, %rd499;
	ld.shared.v4.u32 	{%r636, %r637, %r638, %r639}, [%r804+-4096];
	mov.b64 	%rd377, {%r638, %r639};
	st.global.u32 	[%rd373+-1536], %r636;
	st.global.u32 	[%rd374+-1536], %r637;
	st.global.u32 	[%rd375+-1536], %r638;
	shr.u64 	%rd378, %rd377, 32;
	st.global.u8 	[%rd376], %rd378;
	mov.b64 	%rd500, 0;
	@%p147 bra 	$L__BB3_88;
	ld.global.u64 	%rd500, [%rd45];
$L__BB3_88:
	setp.ne.s16 	%p148, %rs8, 0;
	add.s64 	%rd380, %rd500, %rd51;
	shl.b64 	%rd381, %rd380, 2;
	add.s64 	%rd382, %rd50, %rd381;
	add.s64 	%rd383, %rd49, %rd381;
	add.s64 	%rd384, %rd48, %rd381;
	add.s64 	%rd385, %rd54, %rd500;
	ld.shared.v4.u32 	{%r640, %r641, %r642, %r643}, [%r804+-2048];
	mov.b64 	%rd386, {%r642, %r643};
	st.global.u32 	[%rd382+-1024], %r640;
	st.global.u32 	[%rd383+-1024], %r641;
	st.global.u32 	[%rd384+-1024], %r642;
	shr.u64 	%rd387, %rd386, 32;
	st.global.u8 	[%rd385+128], %rd387;
	mov.b64 	%rd501, 0;
	@%p148 bra 	$L__BB3_90;
	ld.global.u64 	%rd501, [%rd45];
$L__BB3_90:
	setp.ne.s16 	%p149, %rs8, 0;
	add.s64 	%rd389, %rd501, %rd51;
	shl.b64 	%rd390, %rd389, 2;
	add.s64 	%rd391, %rd50, %rd390;
	add.s64 	%rd392, %rd49, %rd390;
	add.s64 	%rd393, %rd48, %rd390;
	add.s64 	%rd394, %rd54, %rd501;
	ld.shared.v4.u32 	{%r644, %r645, %r646, %r647}, [%r804];
	mov.b64 	%rd395, {%r646, %r647};
	st.global.u32 	[%rd391+-512], %r644;
	st.global.u32 	[%rd392+-512], %r645;
	st.global.u32 	[%rd393+-512], %r646;
	shr.u64 	%rd396, %rd395, 32;
	st.global.u8 	[%rd394+256], %rd396;
	mov.b64 	%rd502, 0;
	@%p149 bra 	$L__BB3_92;
	ld.global.u64 	%rd502, [%rd45];
$L__BB3_92:
	cvt.u32.u64 	%r648, %rd51;
	add.s64 	%rd397, %rd502, %rd51;
	shl.b64 	%rd398, %rd397, 2;
	add.s64 	%rd399, %rd50, %rd398;
	add.s64 	%rd400, %rd49, %rd398;
	add.s64 	%rd401, %rd48, %rd398;
	add.s64 	%rd402, %rd54, %rd502;
	ld.shared.v4.u32 	{%r649, %r650, %r651, %r652}, [%r804+2048];
	mov.b64 	%rd403, {%r651, %r652};
	st.global.u32 	[%rd399], %r649;
	st.global.u32 	[%rd400], %r650;
	st.global.u32 	[%rd401], %r651;
	shr.u64 	%rd404, %rd403, 32;
	st.global.u8 	[%rd402+384], %rd404;
	add.s32 	%r803, %r803, 512;
	add.s32 	%r805, %r648, 512;
	add.s32 	%r804, %r804, 8192;
	setp.lt.s32 	%p150, %r803, %r83;
	@%p150 bra 	$L__BB3_84;
	bra.uni 	$L__BB3_199;
$L__BB3_93:
	ld.param.u32 	%r784, [_ZN3cub18CUB_300001_SM_10006detail6select23DeviceSelectSweepKernelINS2_10policy_hubIN4cuda3std3__45tupleIJiiibEEENS0_8NullTypeEiLb0ELNS0_10SelectImplE1EE10Policy1000EN6thrust24THRUST_300001_SM_1000_NS12zip_iteratorINS8_IJNSF_10device_ptrIiEESI_SI_NSH_IbEEEEEEEPSA_SL_PlNS0_13ScanTileStateIiLb1EEENS7_10__not_fn_tI13should_removeEESA_iNS2_19streaming_context_tIlLb1EEELSB_1EEEvT0_T1_T2_T3_T4_T5_T6_T7_iT8_NS1_7vsmem_tE_param_7];
	sub.s32 	%r105, %r784, %r2;
	setp.ne.s32 	%p6, %r1, 0;
	@%p6 bra 	$L__BB3_130;
	ld.param.u8 	%rs34, [%rd1];
	setp.eq.s16 	%p70, %rs34, 0;
	ld.param.u64 	%rd229, [%rd1+16];
	selp.b64 	%rd230, %rd229, 0, %p70;
	cvt.u64.u32 	%rd231, %r2;
	add.s64 	%rd65, %rd230, %rd231;
	mov.u32 	%r815, %tid.x;
	shl.b32 	%r107, %r815, 1;
	setp.ge.s32 	%p71, %r107, %r105;
	mov.b16 	%rs64, 0;
	mov.b32 	%r807, 0;
	mov.u32 	%r808, %r807;
	mov.u32 	%r809, %r807;
	@%p71 bra 	$L__BB3_96;
	cvt.u64.u32 	%rd232, %r107;
	add.s64 	%rd233, %rd65, %rd232;
	shl.b64 	%rd234, %rd233, 2;
	add.s64 	%rd235, %rd3, %rd234;
	add.s64 	%rd236, %rd4, %rd234;
	add.s64 	%rd237, %rd5, %rd234;
	add.s64 	%rd238, %rd6, %rd233;
	ld.global.u32 	%r807, [%rd235];
	ld.global.u32 	%r808, [%rd236];
	ld.global.u32 	%r809, [%rd237];
	ld.global.u8 	%rs64, [%rd238];
$L__BB3_96:
	add.s32 	%r114, %r107, 1;
	setp.ge.s32 	%p72, %r114, %r105;
	mov.b16 	%rs65, 0;
	mov.b32 	%r810, 0;
	mov.u32 	%r811, %r810;
	mov.u32 	%r812, %r810;
	@%p72 bra 	$L__BB3_98;
	cvt.u64.u32 	%rd239, %r107;
	add.s64 	%rd240, %rd65, %rd239;
	shl.b64 	%rd241, %rd240, 2;
	add.s64 	%rd242, %rd3, %rd241;
	add.s64 	%rd243, %rd4, %rd241;
	add.s64 	%rd244, %rd5, %rd241;
	add.s64 	%rd245, %rd6, %rd240;
	ld.global.u32 	%r810, [%rd242+4];
	ld.global.u32 	%r811, [%rd243+4];
	ld.global.u32 	%r812, [%rd244+4];
	ld.global.u8 	%rs65, [%rd245+1];
$L__BB3_98:
	and.b16  	%rs36, %rs64, 255;
	setp.ne.s16 	%p75, %rs36, 0;
	or.pred  	%p1, %p71, %p75;
	selp.u32 	%r121, 1, 0, %p1;
	and.b16  	%rs37, %rs65, 255;
	setp.ne.s16 	%p76, %rs37, 0;
	or.pred  	%p2, %p72, %p76;
	selp.u32 	%r461, 1, 0, %p2;
	bar.sync 	0;
	add.s32 	%r435, %r461, %r121;
	shr.u32 	%r123, %r815, 5;
	// begin inline asm
	mov.u32 %r430, %laneid;
	// end inline asm
	mov.b32 	%r433, 1;
	mov.b32 	%r458, 0;
	mov.b32 	%r460, -1;
	// begin inline asm
	{  .reg .s32 r0;  .reg .pred p;  shfl.sync.up.b32 r0|p, %r435, %r433, %r458, %r460;  @p add.s32 r0, r0, %r435;  mov.s32 %r431, r0;}
	// end inline asm
	mov.b32 	%r439, 2;
	// begin inline asm
	{  .reg .s32 r0;  .reg .pred p;  shfl.sync.up.b32 r0|p, %r431, %r439, %r458, %r460;  @p add.s32 r0, r0, %r431;  mov.s32 %r437, r0;}
	// end inline asm
	mov.b32 	%r445, 4;
	// begin inline asm
	{  .reg .s32 r0;  .reg .pred p;  shfl.sync.up.b32 r0|p, %r437, %r445, %r458, %r460;  @p add.s32 r0, r0, %r437;  mov.s32 %r443, r0;}
	// end inline asm
	mov.b32 	%r451, 8;
	// begin inline asm
	{  .reg .s32 r0;  .reg .pred p;  shfl.sync.up.b32 r0|p, %r443, %r451, %r458, %r460;  @p add.s32 r0, r0, %r443;  mov.s32 %r449, r0;}
	// end inline asm
	mov.b32 	%r457, 16;
	// begin inline asm
	{  .reg .s32 r0;  .reg .pred p;  shfl.sync.up.b32 r0|p, %r449, %r457, %r458, %r460;  @p add.s32 r0, r0, %r449;  mov.s32 %r455, r0;}
	// end inline asm
	setp.ne.s32 	%p77, %r430, 31;
	@%p77 bra 	$L__BB3_100;
	shl.b32 	%r462, %r123, 2;
	mov.u32 	%r463, _ZZN3cub18CUB_300001_SM_10006detail6select23DeviceSelectSweepKernelINS2_10policy_hubIN4cuda3std3__45tupleIJiiibEEENS0_8NullTypeEiLb0ELNS0_10SelectImplE1EE10Policy1000EN6thrust24THRUST_300001_SM_1000_NS12zip_iteratorINS8_IJNSF_10device_ptrIiEESI_SI_NSH_IbEEEEEEEPSA_SL_PlNS0_13ScanTileStateIiLb1EEENS7_10__not_fn_tI13should_removeEESA_iNS2_19streaming_context_tIlLb1EEELSB_1EEEvT0_T1_T2_T3_T4_T5_T6_T7_iT8_NS1_7vsmem_tEE19static_temp_storage;
	add.s32 	%r464, %r463, %r462;
	st.shared.u32 	[%r464], %r455;
$L__BB3_100:
	bar.sync 	0;
	ld.shared.v4.u32 	{%r126, %r127, %r128, %r129}, [_ZZN3cub18CUB_300001_SM_10006detail6select23DeviceSelectSweepKernelINS2_10policy_hubIN4cuda3std3__45tupleIJiiibEEENS0_8NullTypeEiLb0ELNS0_10SelectImplE1EE10Policy1000EN6thrust24THRUST_300001_SM_1000_NS12zip_iteratorINS8_IJNSF_10device_ptrIiEESI_SI_NSH_IbEEEEEEEPSA_SL_PlNS0_13ScanTileStateIiLb1EEENS7_10__not_fn_tI13should_removeEESA_iNS2_19streaming_context_tIlLb1EEELSB_1EEEvT0_T1_T2_T3_T4_T5_T6_T7_iT8_NS1_7vsmem_tEE19static_temp_storage];
	add.s32 	%r465, %r127, %r126;
	setp.eq.s32 	%p78, %r123, 2;
	selp.b32 	%r466, %r465, %r126, %p78;
	add.s32 	%r467, %r465, %r128;
	setp.eq.s32 	%p79, %r123, 3;
	selp.b32 	%r468, %r467, %r466, %p79;
	setp.lt.u32 	%p80, %r815, 32;
	selp.b32 	%r469, 0, %r468, %p80;
	setp.eq.s32 	%p81, %r430, 0;
	sub.s32 	%r470, %r455, %r435;
	selp.b32 	%r471, 0, %r470, %p81;
	add.s32 	%r130, %r469, %r471;
	add.s32 	%r131, %r130, %r121;
	add.s32 	%r472, %r105, %r129;
	add.s32 	%r473, %r472, %r467;
	add.s32 	%r839, %r473, -256;
	setp.gt.s32 	%p82, %r839, 128;
	@%p82 bra 	$L__BB3_109;
	ld.param.u8 	%rs13, [%rd1];
	ld.param.u64 	%rd246, [%rd1+24];
	cvta.to.global.u64 	%rd66, %rd246;
	setp.lt.s32 	%p83, %r130, %r839;
	and.pred  	%p84, %p1, %p83;
	@%p84 bra 	$L__BB3_102;
	bra.uni 	$L__BB3_105;
$L__BB3_102:
	setp.ne.s16 	%p85, %rs13, 0;
	mov.b64 	%rd514, 0;
	@%p85 bra 	$L__BB3_104;
	ld.global.u64 	%rd514, [%rd66];
$L__BB3_104:
	cvt.s64.s32 	%rd248, %r130;
	add.s64 	%rd249, %rd514, %rd248;
	shl.b64 	%rd250, %rd249, 2;
	add.s64 	%rd251, %rd7, %rd250;
	add.s64 	%rd252, %rd8, %rd250;
	add.s64 	%rd253, %rd9, %rd250;
	add.s64 	%rd254, %rd10, %rd249;
	st.global.u32 	[%rd251], %r807;
	st.global.u32 	[%rd252], %r808;
	st.global.u32 	[%rd253], %r809;
	st.global.u8 	[%rd254], %rs64;
$L__BB3_105:
	setp.ge.s32 	%p86, %r131, %r839;
	not.pred 	%p87, %p2;
	or.pred  	%p88, %p87, %p86;
	@%p88 bra 	$L__BB3_191;
	setp.ne.s16 	%p89, %rs13, 0;
	mov.b64 	%rd515, 0;
	@%p89 bra 	$L__BB3_108;
	ld.global.u64 	%rd515, [%rd66];
$L__BB3_108:
	cvt.s64.s32 	%rd256, %r131;
	add.s64 	%rd257, %rd515, %rd256;
	shl.b64 	%rd258, %rd257, 2;
	add.s64 	%rd259, %rd7, %rd258;
	add.s64 	%rd260, %rd8, %rd258;
	add.s64 	%rd261, %rd9, %rd258;
	add.s64 	%rd262, %rd10, %rd257;
	st.global.u32 	[%rd259], %r810;
	st.global.u32 	[%rd260], %r811;
	st.global.u32 	[%rd261], %r812;
	st.global.u8 	[%rd262], %rs65;
	bra.uni 	$L__BB3_191;
$L__BB3_109:
	bar.sync 	0;
	not.pred 	%p90, %p1;
	@%p90 bra 	$L__BB3_111;
	shl.b32 	%r474, %r130, 4;
	mov.u32 	%r475, _ZZN3cub18CUB_300001_SM_10006detail6select23DeviceSelectSweepKernelINS2_10policy_hubIN4cuda3std3__45tupleIJiiibEEENS0_8NullTypeEiLb0ELNS0_10SelectImplE1EE10Policy1000EN6thrust24THRUST_300001_SM_1000_NS12zip_iteratorINS8_IJNSF_10device_ptrIiEESI_SI_NSH_IbEEEEEEEPSA_SL_PlNS0_13ScanTileStateIiLb1EEENS7_10__not_fn_tI13should_removeEESA_iNS2_19streaming_context_tIlLb1EEELSB_1EEEvT0_T1_T2_T3_T4_T5_T6_T7_iT8_NS1_7vsmem_tEE19static_temp_storage;
	add.s32 	%r476, %r475, %r474;
	st.shared.v2.u32 	[%r476], {%r807, %r808};
	st.shared.u32 	[%r476+8], %r809;
	st.shared.u8 	[%r476+12], %rs64;
$L__BB3_111:
	not.pred 	%p91, %p2;
	@%p91 bra 	$L__BB3_113;
	shl.b32 	%r477, %r131, 4;
	mov.u32 	%r478, _ZZN3cub18CUB_300001_SM_10006detail6select23DeviceSelectSweepKernelINS2_10policy_hubIN4cuda3std3__45tupleIJiiibEEENS0_8NullTypeEiLb0ELNS0_10SelectImplE1EE10Policy1000EN6thrust24THRUST_300001_SM_1000_NS12zip_iteratorINS8_IJNSF_10device_ptrIiEESI_SI_NSH_IbEEEEEEEPSA_SL_PlNS0_13ScanTileStateIiLb1EEENS7_10__not_fn_tI13should_removeEESA_iNS2_19streaming_context_tIlLb1EEELSB_1EEEvT0_T1_T2_T3_T4_T5_T6_T7_iT8_NS1_7vsmem_tEE19static_temp_storage;
	add.s32 	%r479, %r478, %r477;
	st.shared.v2.u32 	[%r479], {%r810, %r811};
	st.shared.u32 	[%r479+8], %r812;
	st.shared.u8 	[%r479+12], %rs65;
$L__BB3_113:
	bar.sync 	0;
	setp.ge.u32 	%p92, %r815, %r839;
	@%p92 bra 	$L__BB3_191;
	ld.param.u32 	%r786, [_ZN3cub18CUB_300001_SM_10006detail6select23DeviceSelectSweepKernelINS2_10policy_hubIN4cuda3std3__45tupleIJiiibEEENS0_8NullTypeEiLb0ELNS0_10SelectImplE1EE10Policy1000EN6thrust24THRUST_300001_SM_1000_NS12zip_iteratorINS8_IJNSF_10device_ptrIiEESI_SI_NSH_IbEEEEEEEPSA_SL_PlNS0_13ScanTileStateIiLb1EEENS7_10__not_fn_tI13should_removeEESA_iNS2_19streaming_context_tIlLb1EEELSB_1EEEvT0_T1_T2_T3_T4_T5_T6_T7_iT8_NS1_7vsmem_tE_param_7];
	ld.param.u8 	%rs14, [%rd1];
	ld.param.u64 	%rd263, [%rd1+24];
	cvta.to.global.u64 	%rd67, %rd263;
	add.s32 	%r480, %r127, %r128;
	add.s32 	%r481, %r480, %r129;
	add.s32 	%r482, %r481, %r126;
	add.s32 	%r483, %r482, %r786;
	sub.s32 	%r484, %r483, %r815;
	add.s32 	%r133, %r484, -257;
	and.b32  	%r485, %r133, 384;
	setp.eq.s32 	%p93, %r485, 384;
	@%p93 bra 	$L__BB3_119;
	shl.b32 	%r486, %r815, 4;
	mov.u32 	%r487, _ZZN3cub18CUB_300001_SM_10006detail6select23DeviceSelectSweepKernelINS2_10policy_hubIN4cuda3std3__45tupleIJiiibEEENS0_8NullTypeEiLb0ELNS0_10SelectImplE1EE10Policy1000EN6thrust24THRUST_300001_SM_1000_NS12zip_iteratorINS8_IJNSF_10device_ptrIiEESI_SI_NSH_IbEEEEEEEPSA_SL_PlNS0_13ScanTileStateIiLb1EEENS7_10__not_fn_tI13should_removeEESA_iNS2_19streaming_context_tIlLb1EEELSB_1EEEvT0_T1_T2_T3_T4_T5_T6_T7_iT8_NS1_7vsmem_tEE19static_temp_storage;
	add.s32 	%r814, %r487, %r486;
	cvt.u64.u32 	%rd505, %r815;
	add.s64 	%rd506, %rd10, %rd505;
	shr.u32 	%r488, %r133, 7;
	add.s32 	%r489, %r488, 1;
	and.b32  	%r490, %r489, 3;
	neg.s32 	%r813, %r490;
$L__BB3_116:
	.pragma "nounroll";
	setp.ne.s16 	%p94, %rs14, 0;
	mov.b64 	%rd507, 0;
	@%p94 bra 	$L__BB3_118;
	ld.global.u64 	%rd507, [%rd67];
$L__BB3_118:
	add.s64 	%rd265, %rd507, %rd505;
	shl.b64 	%rd266, %rd265, 2;
	add.s64 	%rd267, %rd7, %rd266;
	add.s64 	%rd268, %rd8, %rd266;
	add.s64 	%rd269, %rd9, %rd266;
	add.s64 	%rd270, %rd506, %rd507;
	ld.shared.v4.u32 	{%r491, %r492, %r493, %r494}, [%r814];
	mov.b64 	%rd271, {%r493, %r494};
	st.global.u32 	[%rd267], %r491;
	st.global.u32 	[%rd268], %r492;
	st.global.u32 	[%rd269], %r493;
	shr.u64 	%rd272, %rd271, 32;
	st.global.u8 	[%rd270], %rd272;
	add.s64 	%rd505, %rd505, 128;
	cvt.u32.u64 	%r815, %rd505;
	add.s32 	%r814, %r814, 2048;
	add.s64 	%rd506, %rd506, 128;
	add.s32 	%r813, %r813, 1;
	setp.ne.s32 	%p95, %r813, 0;
	@%p95 bra 	$L__BB3_116;
$L__BB3_119:
	setp.lt.u32 	%p96, %r133, 384;
	@%p96 bra 	$L__BB3_191;
	cvt.u64.u32 	%rd273, %r815;
	mul.wide.u32 	%rd509, %r815, 4;
	shl.b32 	%r495, %r815, 4;
	mov.u32 	%r496, _ZZN3cub18CUB_300001_SM_10006detail6select23DeviceSelectSweepKernelINS2_10policy_hubIN4cuda3std3__45tupleIJiiibEEENS0_8NullTypeEiLb0ELNS0_10SelectImplE1EE10Policy1000EN6thrust24THRUST_300001_SM_1000_NS12zip_iteratorINS8_IJNSF_10device_ptrIiEESI_SI_NSH_IbEEEEEEEPSA_SL_PlNS0_13ScanTileStateIiLb1EEENS7_10__not_fn_tI13should_removeEESA_iNS2_19streaming_context_tIlLb1EEELSB_1EEEvT0_T1_T2_T3_T4_T5_T6_T7_iT8_NS1_7vsmem_tEE19static_temp_storage;
	add.s32 	%r497, %r495, %r496;
	add.s32 	%r816, %r497, 4096;
	add.s64 	%rd508, %rd10, %rd273;
$L__BB3_121:
	setp.ne.s16 	%p97, %rs14, 0;
	mov.b64 	%rd510, 0;
	@%p97 bra 	$L__BB3_123;
	ld.global.u64 	%rd510, [%rd67];
$L__BB3_123:
	setp.ne.s16 	%p98, %rs14, 0;
	shl.b64 	%rd276, %rd510, 2;
	add.s64 	%rd277, %rd509, %rd276;
	add.s64 	%rd278, %rd7, %rd277;
	add.s64 	%rd279, %rd8, %rd277;
	add.s64 	%rd280, %rd9, %rd277;
	add.s64 	%rd281, %rd508, %rd510;
	ld.shared.v4.u32 	{%r498, %r499, %r500, %r501}, [%r816+-4096];
	mov.b64 	%rd282, {%r500, %r501};
	st.global.u32 	[%rd278], %r498;
	st.global.u32 	[%rd279], %r499;
	st.global.u32 	[%rd280], %r500;
	shr.u64 	%rd283, %rd282, 32;
	st.global.u8 	[%rd281], %rd283;
	mov.b64 	%rd511, 0;
	@%p98 bra 	$L__BB3_125;
	ld.global.u64 	%rd511, [%rd67];
$L__BB3_125:
	setp.ne.s16 	%p99, %rs14, 0;
	shl.b64 	%rd285, %rd511, 2;
	add.s64 	%rd286, %rd509, %rd285;
	add.s64 	%rd287, %rd7, %rd286;
	add.s64 	%rd288, %rd8, %rd286;
	add.s64 	%rd289, %rd9, %rd286;
	add.s64 	%rd290, %rd508, %rd511;
	ld.shared.v4.u32 	{%r502, %r503, %r504, %r505}, [%r816+-2048];
	mov.b64 	%rd291, {%r504, %r505};
	st.global.u32 	[%rd287+512], %r502;
	st.global.u32 	[%rd288+512], %r503;
	st.global.u32 	[%rd289+512], %r504;
	shr.u64 	%rd292, %rd291, 32;
	st.global.u8 	[%rd290+128], %rd292;
	mov.b64 	%rd512, 0;
	@%p99 bra 	$L__BB3_127;
	ld.global.u64 	%rd512, [%rd67];
$L__BB3_127:
	setp.ne.s16 	%p100, %rs14, 0;
	shl.b64 	%rd294, %rd512, 2;
	add.s64 	%rd295, %rd509, %rd294;
	add.s64 	%rd296, %rd7, %rd295;
	add.s64 	%rd297, %rd8, %rd295;
	add.s64 	%rd298, %rd9, %rd295;
	add.s64 	%rd299, %rd508, %rd512;
	ld.shared.v4.u32 	{%r506, %r507, %r508, %r509}, [%r816];
	mov.b64 	%rd300, {%r508, %r509};
	st.global.u32 	[%rd296+1024], %r506;
	st.global.u32 	[%rd297+1024], %r507;
	st.global.u32 	[%rd298+1024], %r508;
	shr.u64 	%rd301, %rd300, 32;
	st.global.u8 	[%rd299+256], %rd301;
	mov.b64 	%rd513, 0;
	@%p100 bra 	$L__BB3_129;
	ld.global.u64 	%rd513, [%rd67];
$L__BB3_129:
	shl.b64 	%rd302, %rd513, 2;
	add.s64 	%rd303, %rd509, %rd302;
	add.s64 	%rd304, %rd7, %rd303;
	add.s64 	%rd305, %rd8, %rd303;
	add.s64 	%rd306, %rd9, %rd303;
	add.s64 	%rd307, %rd508, %rd513;
	ld.shared.v4.u32 	{%r510, %r511, %r512, %r513}, [%r816+2048];
	mov.b64 	%rd308, {%r512, %r513};
	st.global.u32 	[%rd304+1536], %r510;
	st.global.u32 	[%rd305+1536], %r511;
	st.global.u32 	[%rd306+1536], %r512;
	shr.u64 	%rd309, %rd308, 32;
	st.global.u8 	[%rd307+384], %rd309;
	add.s32 	%r815, %r815, 512;
	add.s64 	%rd509, %rd509, 2048;
	add.s32 	%r816, %r816, 8192;
	add.s64 	%rd508, %rd508, 512;
	setp.lt.s32 	%p101, %r815, %r839;
	@%p101 bra 	$L__BB3_121;
	bra.uni 	$L__BB3_191;
$L__BB3_130:
	ld.param.u8 	%rs22, [%rd1];
	setp.eq.s16 	%p7, %rs22, 0;
	ld.param.u64 	%rd136, [%rd1+16];
	selp.b64 	%rd137, %rd136, 0, %p7;
	cvt.s64.s32 	%rd138, %r2;
	add.s64 	%rd94, %rd137, %rd138;
	mov.u32 	%r835, %tid.x;
	shl.b32 	%r148, %r835, 1;
	setp.ge.s32 	%p8, %r148, %r105;
	mov.b16 	%rs66, 0;
	mov.b32 	%r818, 0;
	mov.u32 	%r819, %r818;
	mov.u32 	%r820, %r818;
	@%p8 bra 	$L__BB3_132;
	cvt.u64.u32 	%rd139, %r148;
	add.s64 	%rd140, %rd94, %rd139;
	shl.b64 	%rd141, %rd140, 2;
	add.s64 	%rd142, %rd3, %rd141;
	add.s64 	%rd143, %rd4, %rd141;
	add.s64 	%rd144, %rd5, %rd141;
	add.s64 	%rd145, %rd6, %rd140;
	ld.global.u32 	%r818, [%rd142];
	ld.global.u32 	%r819, [%rd143];
	ld.global.u32 	%r820, [%rd144];
	ld.global.u8 	%rs66, [%rd145];
$L__BB3_132:
	add.s32 	%r155, %r148, 1;
	setp.ge.s32 	%p9, %r155, %r105;
	mov.b16 	%rs67, 0;
	mov.b32 	%r821, 0;
	mov.u32 	%r822, %r821;
	mov.u32 	%r823, %r821;
	@%p9 bra 	$L__BB3_134;
	cvt.u64.u32 	%rd146, %r148;
	add.s64 	%rd147, %rd94, %rd146;
	shl.b64 	%rd148, %rd147, 2;
	add.s64 	%rd149, %rd3, %rd148;
	add.s64 	%rd150, %rd4, %rd148;
	add.s64 	%rd151, %rd5, %rd148;
	add.s64 	%rd152, %rd6, %rd147;
	ld.global.u32 	%r821, [%rd149+4];
	ld.global.u32 	%r822, [%rd150+4];
	ld.global.u32 	%r823, [%rd151+4];
	ld.global.u8 	%rs67, [%rd152+1];
$L__BB3_134:
	and.b16  	%rs24, %rs66, 255;
	setp.ne.s16 	%p12, %rs24, 0;
	or.pred  	%p3, %p8, %p12;
	selp.u32 	%r261, 1, 0, %p3;
	and.b16  	%rs25, %rs67, 255;
	setp.ne.s16 	%p13, %rs25, 0;
	or.pred  	%p4, %p9, %p13;
	selp.u32 	%r262, 1, 0, %p4;
	bar.sync 	0;
	add.s32 	%r235, %r262, %r261;
	shr.u32 	%r163, %r835, 5;
	// begin inline asm
	mov.u32 %r230, %laneid;
	// end inline asm
	mov.b32 	%r233, 1;
	mov.b32 	%r258, 0;
	mov.b32 	%r260, -1;
	// begin inline asm
	{  .reg .s32 r0;  .reg .pred p;  shfl.sync.up.b32 r0|p, %r235, %r233, %r258, %r260;  @p add.s32 r0, r0, %r235;  mov.s32 %r231, r0;}
	// end inline asm
	mov.b32 	%r239, 2;
	// begin inline asm
	{  .reg .s32 r0;  .reg .pred p;  shfl.sync.up.b32 r0|p, %r231, %r239, %r258, %r260;  @p add.s32 r0, r0, %r231;  mov.s32 %r237, r0;}
	// end inline asm
	mov.b32 	%r245, 4;
	// begin inline asm
	{  .reg .s32 r0;  .reg .pred p;  shfl.sync.up.b32 r0|p, %r237, %r245, %r258, %r260;  @p add.s32 r0, r0, %r237;  mov.s32 %r243, r0;}
	// end inline asm
	mov.b32 	%r251, 8;
	// begin inline asm
	{  .reg .s32 r0;  .reg .pred p;  shfl.sync.up.b32 r0|p, %r243, %r251, %r258, %r260;  @p add.s32 r0, r0, %r243;  mov.s32 %r249, r0;}
	// end inline asm
	mov.b32 	%r257, 16;
	// begin inline asm
	{  .reg .s32 r0;  .reg .pred p;  shfl.sync.up.b32 r0|p, %r249, %r257, %r258, %r260;  @p add.s32 r0, r0, %r249;  mov.s32 %r255, r0;}
	// end inline asm
	setp.ne.s32 	%p14, %r230, 31;
	@%p14 bra 	$L__BB3_136;
	shl.b32 	%r263, %r163, 2;
	mov.u32 	%r264, _ZZN3cub18CUB_300001_SM_10006detail6select23DeviceSelectSweepKernelINS2_10policy_hubIN4cuda3std3__45tupleIJiiibEEENS0_8NullTypeEiLb0ELNS0_10SelectImplE1EE10Policy1000EN6thrust24THRUST_300001_SM_1000_NS12zip_iteratorINS8_IJNSF_10device_ptrIiEESI_SI_NSH_IbEEEEEEEPSA_SL_PlNS0_13ScanTileStateIiLb1EEENS7_10__not_fn_tI13should_removeEESA_iNS2_19streaming_context_tIlLb1EEELSB_1EEEvT0_T1_T2_T3_T4_T5_T6_T7_iT8_NS1_7vsmem_tEE19static_temp_storage;
	add.s32 	%r265, %r264, %r263;
	st.shared.u32 	[%r265], %r255;
$L__BB3_136:
	sub.s32 	%r266, %r255, %r235;
	bar.sync 	0;
	ld.shared.v4.u32 	{%r267, %r268, %r269, %r270}, [_ZZN3cub18CUB_300001_SM_10006detail6select23DeviceSelectSweepKernelINS2_10policy_hubIN4cuda3std3__45tupleIJiiibEEENS0_8NullTypeEiLb0ELNS0_10SelectImplE1EE10Policy1000EN6thrust24THRUST_300001_SM_1000_NS12zip_iteratorINS8_IJNSF_10device_ptrIiEESI_SI_NSH_IbEEEEEEEPSA_SL_PlNS0_13ScanTileStateIiLb1EEENS7_10__not_fn_tI13should_removeEESA_iNS2_19streaming_context_tIlLb1EEELSB_1EEEvT0_T1_T2_T3_T4_T5_T6_T7_iT8_NS1_7vsmem_tEE19static_temp_storage];
	add.s32 	%r271, %r268, %r267;
	setp.eq.s32 	%p15, %r163, 2;
	selp.b32 	%r272, %r271, %r267, %p15;
	add.s32 	%r273, %r271, %r269;
	setp.eq.s32 	%p16, %r163, 3;
	selp.b32 	%r274, %r273, %r272, %p16;
	add.s32 	%r166, %r273, %r270;
	setp.gt.u32 	%p17, %r835, 31;
	setp.lt.u32 	%p18, %r835, 32;
	setp.eq.s32 	%p19, %r230, 0;
	selp.b32 	%r275, 0, %r266, %p19;
	add.s32 	%r831, %r274, %r275;
	selp.b32 	%r168, %r266, %r831, %p18;
	@%p17 bra 	$L__BB3_161;
	setp.ne.s32 	%p20, %r835, 0;
	mul.wide.s32 	%rd153, %r1, 8;
	add.s64 	%rd95, %rd2, %rd153;
	@%p20 bra 	$L__BB3_139;
	st.shared.u32 	[_ZZN3cub18CUB_300001_SM_10006detail6select23DeviceSelectSweepKernelINS2_10policy_hubIN4cuda3std3__45tupleIJiiibEEENS0_8NullTypeEiLb0ELNS0_10SelectImplE1EE10Policy1000EN6thrust24THRUST_300001_SM_1000_NS12zip_iteratorINS8_IJNSF_10device_ptrIiEESI_SI_NSH_IbEEEEEEEPSA_SL_PlNS0_13ScanTileStateIiLb1EEENS7_10__not_fn_tI13should_removeEESA_iNS2_19streaming_context_tIlLb1EEELSB_1EEEvT0_T1_T2_T3_T4_T5_T6_T7_iT8_NS1_7vsmem_tEE19static_temp_storage+44], %r166;
	add.s64 	%rd154, %rd95, 256;
	mov.b32 	%r276, 100;
	// begin inline asm
	st.release.gpu.v2.u32 [%rd154], {%r276, %r166};
	// end inline asm
$L__BB3_139:
	not.b32 	%r278, %r835;
	add.s32 	%r828, %r1, %r278;
	mov.u32 	%r170, %nctaid.x;
	setp.gt.u32 	%p21, %r170, 499;
	@%p21 bra 	$L__BB3_141;
	membar.cta;
	bra.uni 	$L__BB3_142;
$L__BB3_141:
	mov.b32 	%r279, 450;
	// begin inline asm
	nanosleep.u32 %r279;
	// end inline asm
$L__BB3_142:
	mul.wide.s32 	%rd156, %r828, 8;
	add.s64 	%rd157, %rd2, %rd156;
	add.s64 	%rd155, %rd157, 256;
	// begin inline asm
	ld.acquire.gpu.v2.u32 {%r829, %r825}, [%rd155];
	// end inline asm
$L__BB3_143:
	setp.eq.s32 	%p22, %r829, 99;
	mov.b32 	%r282, -1;
	vote.sync.any.pred 	%p23, %p22, %r282;
	not.pred 	%p24, %p23;
	@%p24 bra 	$L__BB3_148;
	@%p21 bra 	$L__BB3_146;
	membar.cta;
	bra.uni 	$L__BB3_147;
$L__BB3_146:
	mov.b32 	%r425, 350;
	// begin inline asm
	nanosleep.u32 %r425;
	// end inline asm
$L__BB3_147:
	// begin inline asm
	ld.acquire.gpu.v2.u32 {%r829, %r825}, [%rd155];
	// end inline asm
	bra.uni 	$L__BB3_143;
$L__BB3_148:
	setp.eq.s32 	%p25, %r829, 101;
	mov.b32 	%r309, -1;
	vote.sync.ballot.b32 	%r310, %p25, %r309;
	// begin inline asm
	mov.u32 %r284, %lanemask_ge;
	// end inline asm
	and.b32  	%r311, %r310, %r284;
	or.b32  	%r312, %r311, -2147483648;
	add.s32 	%r313, %r312, -1;
	not.b32 	%r314, %r312;
	and.b32  	%r315, %r314, %r313;
	popc.b32 	%r288, %r315;
	mov.b32 	%r287, 1;
	// begin inline asm
	shfl.sync.down.b32 %r285, %r825, %r287, %r288, %r309;
	// end inline asm
	setp.lt.s32 	%p27, %r230, %r288;
	selp.b32 	%r316, %r285, 0, %p27;
	add.s32 	%r291, %r316, %r825;
	mov.b32 	%r292, 2;
	// begin inline asm
	shfl.sync.down.b32 %r290, %r291, %r292, %r288, %r309;
	// end inline asm
	add.s32 	%r317, %r230, 2;
	setp.gt.s32 	%p28, %r317, %r288;
	selp.b32 	%r318, 0, %r290, %p28;
	add.s32 	%r296, %r291, %r318;
	mov.b32 	%r297, 4;
	// begin inline asm
	shfl.sync.down.b32 %r295, %r296, %r297, %r288, %r309;
	// end inline asm
	add.s32 	%r319, %r230, 4;
	setp.gt.s32 	%p29, %r319, %r288;
	selp.b32 	%r320, 0, %r295, %p29;
	add.s32 	%r301, %r296, %r320;
	mov.b32 	%r302, 8;
	// begin inline asm
	shfl.sync.down.b32 %r300, %r301, %r302, %r288, %r309;
	// end inline asm
	add.s32 	%r321, %r230, 8;
	setp.gt.s32 	%p30, %r321, %r288;
	selp.b32 	%r322, 0, %r300, %p30;
	add.s32 	%r306, %r301, %r322;
	mov.b32 	%r307, 16;
	// begin inline asm
	shfl.sync.down.b32 %r305, %r306, %r307, %r288, %r309;
	// end inline asm
	add.s32 	%r323, %r230, 16;
	setp.gt.s32 	%p31, %r323, %r288;
	selp.b32 	%r324, 0, %r305, %p31;
	add.s32 	%r826, %r306, %r324;
	add.s64 	%rd97, %rd2, 256;
$L__BB3_149:
	setp.ne.s32 	%p32, %r829, 101;
	mov.b32 	%r325, -1;
	vote.sync.all.pred 	%p33, %p32, %r325;
	not.pred 	%p34, %p33;
	@%p34 bra 	$L__BB3_157;
	mul.wide.s32 	%rd225, %r828, 8;
	add.s64 	%rd226, %rd97, %rd225;
	add.s64 	%rd224, %rd226, -256;
	// begin inline asm
	ld.acquire.gpu.v2.u32 {%r829, %r830}, [%rd224];
	// end inline asm
$L__BB3_151:
	setp.eq.s32 	%p58, %r829, 99;
	mov.b32 	%r379, -1;
	vote.sync.any.pred 	%p59, %p58, %r379;
	not.pred 	%p60, %p59;
	@%p60 bra 	$L__BB3_156;
	@%p21 bra 	$L__BB3_154;
	membar.cta;
	bra.uni 	$L__BB3_155;
$L__BB3_154:
	mov.b32 	%r422, 350;
	// begin inline asm
	nanosleep.u32 %r422;
	// end inline asm
$L__BB3_155:
	// begin inline asm
	ld.acquire.gpu.v2.u32 {%r829, %r830}, [%rd224];
	// end inline asm
	bra.uni 	$L__BB3_151;
$L__BB3_156:
	setp.eq.s32 	%p61, %r829, 101;
	mov.b32 	%r405, -1;
	vote.sync.ballot.b32 	%r406, %p61, %r405;
	and.b32  	%r407, %r406, %r284;
	or.b32  	%r408, %r407, -2147483648;
	add.s32 	%r409, %r408, -1;
	not.b32 	%r410, %r408;
	and.b32  	%r411, %r410, %r409;
	popc.b32 	%r384, %r411;
	mov.b32 	%r383, 1;
	// begin inline asm
	shfl.sync.down.b32 %r381, %r830, %r383, %r384, %r405;
	// end inline asm
	setp.lt.s32 	%p63, %r230, %r384;
	selp.b32 	%r412, %r381, 0, %p63;
	add.s32 	%r387, %r412, %r830;
	mov.b32 	%r388, 2;
	// begin inline asm
	shfl.sync.down.b32 %r386, %r387, %r388, %r384, %r405;
	// end inline asm
	add.s32 	%r413, %r230, 2;
	setp.gt.s32 	%p64, %r413, %r384;
	selp.b32 	%r414, 0, %r386, %p64;
	add.s32 	%r392, %r387, %r414;
	mov.b32 	%r393, 4;
	// begin inline asm
	shfl.sync.down.b32 %r391, %r392, %r393, %r384, %r405;
	// end inline asm
	add.s32 	%r415, %r230, 4;
	setp.gt.s32 	%p65, %r415, %r384;
	selp.b32 	%r416, 0, %r391, %p65;
	add.s32 	%r397, %r392, %r416;
	mov.b32 	%r398, 8;
	// begin inline asm
	shfl.sync.down.b32 %r396, %r397, %r398, %r384, %r405;
	// end inline asm
	add.s32 	%r417, %r230, 8;
	setp.gt.s32 	%p66, %r417, %r384;
	selp.b32 	%r418, 0, %r396, %p66;
	add.s32 	%r402, %r397, %r418;
	mov.b32 	%r403, 16;
	// begin inline asm
	shfl.sync.down.b32 %r401, %r402, %r403, %r384, %r405;
	// end inline asm
	add.s32 	%r419, %r230, 16;
	setp.gt.s32 	%p67, %r419, %r384;
	selp.b32 	%r420, 0, %r401, %p67;
	add.s32 	%r421, %r420, %r826;
	add.s32 	%r826, %r421, %r402;
	add.s32 	%r828, %r828, -32;
	bra.uni 	$L__BB3_149;
$L__BB3_157:
	@%p20 bra 	$L__BB3_159;
	add.s32 	%r328, %r826, %r166;
	add.s64 	%rd158, %rd95, 256;
	mov.b32 	%r327, 101;
	// begin inline asm
	st.release.gpu.v2.u32 [%rd158], {%r327, %r328};
	// end inline asm
	st.shared.u32 	[_ZZN3cub18CUB_300001_SM_10006detail6select23DeviceSelectSweepKernelINS2_10policy_hubIN4cuda3std3__45tupleIJiiibEEENS0_8NullTypeEiLb0ELNS0_10SelectImplE1EE10Policy1000EN6thrust24THRUST_300001_SM_1000_NS12zip_iteratorINS8_IJNSF_10device_ptrIiEESI_SI_NSH_IbEEEEEEEPSA_SL_PlNS0_13ScanTileStateIiLb1EEENS7_10__not_fn_tI13should_removeEESA_iNS2_19streaming_context_tIlLb1EEELSB_1EEEvT0_T1_T2_T3_T4_T5_T6_T7_iT8_NS1_7vsmem_tEE19static_temp_storage+36], %r826;
	st.shared.u32 	[_ZZN3cub18CUB_300001_SM_10006detail6select23DeviceSelectSweepKernelINS2_10policy_hubIN4cuda3std3__45tupleIJiiibEEENS0_8NullTypeEiLb0ELNS0_10SelectImplE1EE10Policy1000EN6thrust24THRUST_300001_SM_1000_NS12zip_iteratorINS8_IJNSF_10device_ptrIiEESI_SI_NSH_IbEEEEEEEPSA_SL_PlNS0_13ScanTileStateIiLb1EEENS7_10__not_fn_tI13should_removeEESA_iNS2_19streaming_context_tIlLb1EEELSB_1EEEvT0_T1_T2_T3_T4_T5_T6_T7_iT8_NS1_7vsmem_tEE19static_temp_storage+40], %r328;
$L__BB3_159:
	setp.ne.s32 	%p36, %r230, 0;
	mov.u32 	%r831, %r168;
	@%p36 bra 	$L__BB3_161;
	st.shared.u32 	[_ZZN3cub18CUB_300001_SM_10006detail6select23DeviceSelectSweepKernelINS2_10policy_hubIN4cuda3std3__45tupleIJiiibEEENS0_8NullTypeEiLb0ELNS0_10SelectImplE1EE10Policy1000EN6thrust24THRUST_300001_SM_1000_NS12zip_iteratorINS8_IJNSF_10device_ptrIiEESI_SI_NSH_IbEEEEEEEPSA_SL_PlNS0_13ScanTileStateIiLb1EEENS7_10__not_fn_tI13should_removeEESA_iNS2_19streaming_context_tIlLb1EEELSB_1EEEvT0_T1_T2_T3_T4_T5_T6_T7_iT8_NS1_7vsmem_tEE19static_temp_storage+20], %r826;
	mov.u32 	%r831, %r826;
$L__BB3_161:
	mov.u64 	%rd99, %rd127;
	bar.sync 	0;
	setp.eq.s32 	%p37, %r835, 0;
	ld.shared.u32 	%r329, [_ZZN3cub18CUB_300001_SM_10006detail6select23DeviceSelectSweepKernelINS2_10policy_hubIN4cuda3std3__45tupleIJiiibEEENS0_8NullTypeEiLb0ELNS0_10SelectImplE1EE10Policy1000EN6thrust24THRUST_300001_SM_1000_NS12zip_iteratorINS8_IJNSF_10device_ptrIiEESI_SI_NSH_IbEEEEEEEPSA_SL_PlNS0_13ScanTileStateIiLb1EEENS7_10__not_fn_tI13should_removeEESA_iNS2_19streaming_context_tIlLb1EEELSB_1EEEvT0_T1_T2_T3_T4_T5_T6_T7_iT8_NS1_7vsmem_tEE19static_temp_storage+20];
	selp.b32 	%r330, 0, %r329, %p37;
	add.s32 	%r195, %r330, %r831;
	selp.u32 	%r331, 1, 0, %p3;
	add.s32 	%r196, %r195, %r331;
	ld.shared.v2.u32 	{%r332, %r197}, [_ZZN3cub18CUB_300001_SM_10006detail6select23DeviceSelectSweepKernelINS2_10policy_hubIN4cuda3std3__45tupleIJiiibEEENS0_8NullTypeEiLb0ELNS0_10SelectImplE1EE10Policy1000EN6thrust24THRUST_300001_SM_1000_NS12zip_iteratorINS8_IJNSF_10device_ptrIiEESI_SI_NSH_IbEEEEEEEPSA_SL_PlNS0_13ScanTileStateIiLb1EEENS7_10__not_fn_tI13should_removeEESA_iNS2_19streaming_context_tIlLb1EEELSB_1EEEvT0_T1_T2_T3_T4_T5_T6_T7_iT8_NS1_7vsmem_tEE19static_temp_storage+40];
	ld.shared.u32 	%r198, [_ZZN3cub18CUB_300001_SM_10006detail6select23DeviceSelectSweepKernelINS2_10policy_hubIN4cuda3std3__45tupleIJiiibEEENS0_8NullTypeEiLb0ELNS0_10SelectImplE1EE10Policy1000EN6thrust24THRUST_300001_SM_1000_NS12zip_iteratorINS8_IJNSF_10device_ptrIiEESI_SI_NSH_IbEEEEEEEPSA_SL_PlNS0_13ScanTileStateIiLb1EEENS7_10__not_fn_tI13should_removeEESA_iNS2_19streaming_context_tIlLb1EEELSB_1EEEvT0_T1_T2_T3_T4_T5_T6_T7_iT8_NS1_7vsmem_tEE19static_temp_storage+36];
	sub.s32 	%r333, 256, %r105;
	sub.s32 	%r839, %r332, %r333;
	sub.s32 	%r200, %r197, %r333;
	setp.gt.s32 	%p38, %r200, 128;
	@%p38 bra 	$L__BB3_170;
	ld.param.u8 	%rs19, [%rd99];
	ld.param.u64 	%rd159, [%rd99+24];
	cvta.to.global.u64 	%rd100, %rd159;
	setp.lt.s32 	%p39, %r195, %r839;
	and.pred  	%p40, %p3, %p39;
	@%p40 bra 	$L__BB3_163;
	bra.uni 	$L__BB3_166;
$L__BB3_163:
	setp.ne.s16 	%p41, %rs19, 0;
	mov.b64 	%rd521, 0;
	@%p41 bra 	$L__BB3_165;
	ld.global.u64 	%rd521, [%rd100];
$L__BB3_165:
	cvt.s64.s32 	%rd161, %r195;
	add.s64 	%rd162, %rd521, %rd161;
	shl.b64 	%rd163, %rd162, 2;
	add.s64 	%rd164, %rd7, %rd163;
	add.s64 	%rd165, %rd8, %rd163;
	add.s64 	%rd166, %rd9, %rd163;
	add.s64 	%rd167, %rd10, %rd162;
	st.global.u32 	[%rd164], %r818;
	st.global.u32 	[%rd165], %r819;
	st.global.u32 	[%rd166], %r820;
	st.global.u8 	[%rd167], %rs66;
$L__BB3_166:
	setp.ge.s32 	%p42, %r196, %r839;
	not.pred 	%p43, %p4;
	or.pred  	%p44, %p43, %p42;
	@%p44 bra 	$L__BB3_191;
	setp.ne.s16 	%p45, %rs19, 0;
	mov.b64 	%rd522, 0;
	@%p45 bra 	$L__BB3_169;
	ld.global.u64 	%rd522, [%rd100];
$L__BB3_169:
	cvt.s64.s32 	%rd169, %r196;
	add.s64 	%rd170, %rd522, %rd169;
	shl.b64 	%rd171, %rd170, 2;
	add.s64 	%rd172, %rd7, %rd171;
	add.s64 	%rd173, %rd8, %rd171;
	add.s64 	%rd174, %rd9, %rd171;
	add.s64 	%rd175, %rd10, %rd170;
	st.global.u32 	[%rd172], %r821;
	st.global.u32 	[%rd173], %r822;
	st.global.u32 	[%rd174], %r823;
	st.global.u8 	[%rd175], %rs67;
	bra.uni 	$L__BB3_191;
$L__BB3_170:
	bar.sync 	0;
	not.pred 	%p46, %p3;
	@%p46 bra 	$L__BB3_172;
	sub.s32 	%r334, %r195, %r198;
	shl.b32 	%r335, %r334, 4;
	mov.u32 	%r336, _ZZN3cub18CUB_300001_SM_10006detail6select23DeviceSelectSweepKernelINS2_10policy_hubIN4cuda3std3__45tupleIJiiibEEENS0_8NullTypeEiLb0ELNS0_10SelectImplE1EE10Policy1000EN6thrust24THRUST_300001_SM_1000_NS12zip_iteratorINS8_IJNSF_10device_ptrIiEESI_SI_NSH_IbEEEEEEEPSA_SL_PlNS0_13ScanTileStateIiLb1EEENS7_10__not_fn_tI13should_removeEESA_iNS2_19streaming_context_tIlLb1EEELSB_1EEEvT0_T1_T2_T3_T4_T5_T6_T7_iT8_NS1_7vsmem_tEE19static_temp_storage;
	add.s32 	%r337, %r336, %r335;
	st.shared.v2.u32 	[%r337], {%r818, %r819};
	st.shared.u32 	[%r337+8], %r820;
	st.shared.u8 	[%r337+12], %rs66;
$L__BB3_172:
	not.pred 	%p47, %p4;
	@%p47 bra 	$L__BB3_174;
	sub.s32 	%r338, %r196, %r198;
	shl.b32 	%r339, %r338, 4;
	mov.u32 	%r340, _ZZN3cub18CUB_300001_SM_10006detail6select23DeviceSelectSweepKernelINS2_10policy_hubIN4cuda3std3__45tupleIJiiibEEENS0_8NullTypeEiLb0ELNS0_10SelectImplE1EE10Policy1000EN6thrust24THRUST_300001_SM_1000_NS12zip_iteratorINS8_IJNSF_10device_ptrIiEESI_SI_NSH_IbEEEEEEEPSA_SL_PlNS0_13ScanTileStateIiLb1EEENS7_10__not_fn_tI13should_removeEESA_iNS2_19streaming_context_tIlLb1EEELSB_1EEEvT0_T1_T2_T3_T4_T5_T6_T7_iT8_NS1_7vsmem_tEE19static_temp_storage;
	add.s32 	%r341, %r340, %r339;
	st.shared.v2.u32 	[%r341], {%r821, %r822};
	st.shared.u32 	[%r341+8], %r823;
	st.shared.u8 	[%r341+12], %rs67;
$L__BB3_174:
	bar.sync 	0;
	setp.ge.s32 	%p48, %r835, %r200;
	@%p48 bra 	$L__BB3_191;
	ld.param.u32 	%r785, [_ZN3cub18CUB_300001_SM_10006detail6select23DeviceSelectSweepKernelINS2_10policy_hubIN4cuda3std3__45tupleIJiiibEEENS0_8NullTypeEiLb0ELNS0_10SelectImplE1EE10Policy1000EN6thrust24THRUST_300001_SM_1000_NS12zip_iteratorINS8_IJNSF_10device_ptrIiEESI_SI_NSH_IbEEEEEEEPSA_SL_PlNS0_13ScanTileStateIiLb1EEENS7_10__not_fn_tI13should_removeEESA_iNS2_19streaming_context_tIlLb1EEELSB_1EEEvT0_T1_T2_T3_T4_T5_T6_T7_iT8_NS1_7vsmem_tE_param_7];
	ld.param.u8 	%rs20, [%rd99];
	ld.param.u64 	%rd176, [%rd99+24];
	cvta.to.global.u64 	%rd101, %rd176;
	add.s32 	%r342, %r197, %r785;
	add.s32 	%r343, %r835, %r2;
	sub.s32 	%r344, %r342, %r343;
	add.s32 	%r201, %r344, -257;
	and.b32  	%r345, %r201, 384;
	setp.eq.s32 	%p49, %r345, 384;
	@%p49 bra 	$L__BB3_180;
	shr.u32 	%r346, %r201, 7;
	add.s32 	%r347, %r346, 1;
	and.b32  	%r348, %r347, 3;
	add.s32 	%r834, %r835, %r198;
	shl.b32 	%r349, %r835, 4;
	mov.u32 	%r350, _ZZN3cub18CUB_300001_SM_10006detail6select23DeviceSelectSweepKernelINS2_10policy_hubIN4cuda3std3__45tupleIJiiibEEENS0_8NullTypeEiLb0ELNS0_10SelectImplE1EE10Policy1000EN6thrust24THRUST_300001_SM_1000_NS12zip_iteratorINS8_IJNSF_10device_ptrIiEESI_SI_NSH_IbEEEEEEEPSA_SL_PlNS0_13ScanTileStateIiLb1EEENS7_10__not_fn_tI13should_removeEESA_iNS2_19streaming_context_tIlLb1EEELSB_1EEEvT0_T1_T2_T3_T4_T5_T6_T7_iT8_NS1_7vsmem_tEE19static_temp_storage;
	add.s32 	%r833, %r350, %r349;
	neg.s32 	%r832, %r348;
	shl.b32 	%r351, %r347, 7;
	and.b32  	%r352, %r351, 384;
	add.s32 	%r835, %r835, %r352;
$L__BB3_177:
	.pragma "nounroll";
	setp.ne.s16 	%p50, %rs20, 0;
	mov.b64 	%rd516, 0;
	@%p50 bra 	$L__BB3_179;
	ld.global.u64 	%rd516, [%rd101];
$L__BB3_179:
	cvt.s64.s32 	%rd178, %r834;
	add.s64 	%rd179, %rd516, %rd178;
	shl.b64 	%rd180, %rd179, 2;
	add.s64 	%rd181, %rd7, %rd180;
	add.s64 	%rd182, %rd8, %rd180;
	add.s64 	%rd183, %rd9, %rd180;
	add.s64 	%rd184, %rd10, %rd178;
	add.s64 	%rd185, %rd184, %rd516;
	ld.shared.v4.u32 	{%r353, %r354, %r355, %r356}, [%r833];
	mov.b64 	%rd186, {%r355, %r356};
	st.global.u32 	[%rd181], %r353;
	st.global.u32 	[%rd182], %r354;
	st.global.u32 	[%rd183], %r355;
	shr.u64 	%rd187, %rd186, 32;
	st.global.u8 	[%rd185], %rd187;
	add.s32 	%r834, %r834, 128;
	add.s32 	%r833, %r833, 2048;
	add.s32 	%r832, %r832, 1;
	setp.ne.s32 	%p51, %r832, 0;
	@%p51 bra 	$L__BB3_177;
$L__BB3_180:
	setp.lt.u32 	%p52, %r201, 384;
	@%p52 bra 	$L__BB3_191;
	add.s64 	%rd104, %rd9, 1536;
	add.s32 	%r837, %r835, %r198;
	add.s64 	%rd105, %rd8, 1536;
	add.s64 	%rd106, %rd7, 1536;
	shl.b32 	%r357, %r835, 4;
	mov.u32 	%r358, _ZZN3cub18CUB_300001_SM_10006detail6select23DeviceSelectSweepKernelINS2_10policy_hubIN4cuda3std3__45tupleIJiiibEEENS0_8NullTypeEiLb0ELNS0_10SelectImplE1EE10Policy1000EN6thrust24THRUST_300001_SM_1000_NS12zip_iteratorINS8_IJNSF_10device_ptrIiEESI_SI_NSH_IbEEEEEEEPSA_SL_PlNS0_13ScanTileStateIiLb1EEENS7_10__not_fn_tI13should_removeEESA_iNS2_19streaming_context_tIlLb1EEELSB_1EEEvT0_T1_T2_T3_T4_T5_T6_T7_iT8_NS1_7vsmem_tEE19static_temp_storage;
	add.s32 	%r359, %r357, %r358;
	add.s32 	%r836, %r359, 4096;
$L__BB3_182:
	setp.ne.s16 	%p53, %rs20, 0;
	cvt.s64.s32 	%rd107, %r837;
	mov.b64 	%rd517, 0;
	@%p53 bra 	$L__BB3_184;
	ld.global.u64 	%rd517, [%rd101];
$L__BB3_184:
	add.s64 	%rd110, %rd10, %rd107;
	setp.ne.s16 	%p54, %rs20, 0;
	add.s64 	%rd190, %rd517, %rd107;
	shl.b64 	%rd191, %rd190, 2;
	add.s64 	%rd192, %rd106, %rd191;
	add.s64 	%rd193, %rd105, %rd191;
	add.s64 	%rd194, %rd104, %rd191;
	add.s64 	%rd195, %rd110, %rd517;
	ld.shared.v4.u32 	{%r360, %r361, %r362, %r363}, [%r836+-4096];
	mov.b64 	%rd196, {%r362, %r363};
	st.global.u32 	[%rd192+-1536], %r360;
	st.global.u32 	[%rd193+-1536], %r361;
	st.global.u32 	[%rd194+-1536], %r362;
	shr.u64 	%rd197, %rd196, 32;
	st.global.u8 	[%rd195], %rd197;
	mov.b64 	%rd518, 0;
	@%p54 bra 	$L__BB3_186;
	ld.global.u64 	%rd518, [%rd101];
$L__BB3_186:
	setp.ne.s16 	%p55, %rs20, 0;
	add.s64 	%rd199, %rd518, %rd107;
	shl.b64 	%rd200, %rd199, 2;
	add.s64 	%rd201, %rd106, %rd200;
	add.s64 	%rd202, %rd105, %rd200;
	add.s64 	%rd203, %rd104, %rd200;
	add.s64 	%rd204, %rd110, %rd518;
	ld.shared.v4.u32 	{%r364, %r365, %r366, %r367}, [%r836+-2048];
	mov.b64 	%rd205, {%r366, %r367};
	st.global.u32 	[%rd201+-1024], %r364;
	st.global.u32 	[%rd202+-1024], %r365;
	st.global.u32 	[%rd203+-1024], %r366;
	shr.u64 	%rd206, %rd205, 32;
	st.global.u8 	[%rd204+128], %rd206;
	mov.b64 	%rd519, 0;
	@%p55 bra 	$L__BB3_188;
	ld.global.u64 	%rd519, [%rd101];
$L__BB3_188:
	setp.ne.s16 	%p56, %rs20, 0;
	add.s64 	%rd208, %rd519, %rd107;
	shl.b64 	%rd209, %rd208, 2;
	add.s64 	%rd210, %rd106, %rd209;
	add.s64 	%rd211, %rd105, %rd209;
	add.s64 	%rd212, %rd104, %rd209;
	add.s64 	%rd213, %rd110, %rd519;
	ld.shared.v4.u32 	{%r368, %r369, %r370, %r371}, [%r836];
	mov.b64 	%rd214, {%r370, %r371};
	st.global.u32 	[%rd210+-512], %r368;
	st.global.u32 	[%rd211+-512], %r369;
	st.global.u32 	[%rd212+-512], %r370;
	shr.u64 	%rd215, %rd214, 32;
	st.global.u8 	[%rd213+256], %rd215;
	mov.b64 	%rd520, 0;
	@%p56 bra 	$L__BB3_190;
	ld.global.u64 	%rd520, [%rd101];
$L__BB3_190:
	cvt.u32.u64 	%r372, %rd107;
	add.s64 	%rd216, %rd520, %rd107;
	shl.b64 	%rd217, %rd216, 2;
	add.s64 	%rd218, %rd106, %rd217;
	add.s64 	%rd219, %rd105, %rd217;
	add.s64 	%rd220, %rd104, %rd217;
	add.s64 	%rd221, %rd110, %rd520;
	ld.shared.v4.u32 	{%r373, %r374, %r375, %r376}, [%r836+2048];
	mov.b64 	%rd222, {%r375, %r376};
	st.global.u32 	[%rd218], %r373;
	st.global.u32 	[%rd219], %r374;
	st.global.u32 	[%rd220], %r375;
	shr.u64 	%rd223, %rd222, 32;
	st.global.u8 	[%rd221+384], %rd223;
	add.s32 	%r835, %r835, 512;
	add.s32 	%r837, %r372, 512;
	add.s32 	%r836, %r836, 8192;
	setp.lt.s32 	%p57, %r835, %r200;
	@%p57 bra 	$L__BB3_182;
$L__BB3_191:
	mov.u32 	%r514, %tid.x;
	setp.ne.s32 	%p102, %r514, 0;
	@%p102 bra 	$L__BB3_199;
	mov.u64 	%rd121, %rd127;
	ld.param.u8 	%rs45, [%rd121+1];
	setp.eq.s16 	%p103, %rs45, 0;
	@%p103 bra 	$L__BB3_196;
	ld.param.u8 	%rs46, [%rd121];
	setp.ne.s16 	%p104, %rs46, 0;
	mov.b64 	%rd523, 0;
	@%p104 bra 	$L__BB3_195;
	ld.param.u64 	%rd311, [%rd121+24];
	cvta.to.global.u64 	%rd312, %rd311;
	ld.global.u64 	%rd523, [%rd312];
$L__BB3_195:
	ld.param.u64 	%rd486, [_ZN3cub18CUB_300001_SM_10006detail6select23DeviceSelectSweepKernelINS2_10policy_hubIN4cuda3std3__45tupleIJiiibEEENS0_8NullTypeEiLb0ELNS0_10SelectImplE1EE10Policy1000EN6thrust24THRUST_300001_SM_1000_NS12zip_iteratorINS8_IJNSF_10device_ptrIiEESI_SI_NSH_IbEEEEEEEPSA_SL_PlNS0_13ScanTileStateIiLb1EEENS7_10__not_fn_tI13should_removeEESA_iNS2_19streaming_context_tIlLb1EEELSB_1EEEvT0_T1_T2_T3_T4_T5_T6_T7_iT8_NS1_7vsmem_tE_param_3];
	cvt.s64.s32 	%rd313, %r839;
	add.s64 	%rd314, %rd523, %rd313;
	cvta.to.global.u64 	%rd315, %rd486;
	st.global.u64 	[%rd315], %rd314;
	bra.uni 	$L__BB3_199;
$L__BB3_196:
	ld.param.u8 	%rs47, [%rd121];
	setp.ne.s16 	%p105, %rs47, 0;
	mov.b64 	%rd524, 0;
	@%p105 bra 	$L__BB3_198;
	ld.param.u64 	%rd317, [%rd121+24];
	cvta.to.global.u64 	%rd318, %rd317;
	ld.global.u64 	%rd524, [%rd318];
$L__BB3_198:
	cvt.s64.s32 	%rd319, %r839;
	add.s64 	%rd320, %rd524, %rd319;
	ld.param.u64 	%rd321, [%rd121+32];
	cvta.to.global.u64 	%rd322, %rd321;
	st.global.u64 	[%rd322], %rd320;
$L__BB3_199:
	ret;

}
	// .globl	_ZN3cub18CUB_300001_SM_10006detail4scan23DeviceCompactInitKernelINS0_13ScanTileStateIiLb1EEEPlEEvT_iT0_
.visible .entry _ZN3cub18CUB_300001_SM_10006detail4scan23DeviceCompactInitKernelINS0_13ScanTileStateIiLb1EEEPlEEvT_iT0_(
	.param .align 8 .b8 _ZN3cub18CUB_300001_SM_10006detail4scan23DeviceCompactInitKernelINS0_13ScanTileStateIiLb1EEEPlEEvT_iT0__param_0[8],
	.param .u32 _ZN3cub18CUB_300001_SM_10006detail4scan23DeviceCompactInitKernelINS0_13ScanTileStateIiLb1EEEPlEEvT_iT0__param_1,
	.param .u64 .ptr .align 1 _ZN3cub18CUB_300001_SM_10006detail4scan23DeviceCompactInitKernelINS0_13ScanTileStateIiLb1EEEPlEEvT_iT0__param_2
)
{
	.reg .pred 	%p<6>;
	.reg .b32 	%r<11>;
	.reg .b64 	%rd<10>;

	ld.param.u64 	%rd3, [_ZN3cub18CUB_300001_SM_10006detail4scan23DeviceCompactInitKernelINS0_13ScanTileStateIiLb1EEEPlEEvT_iT0__param_0];
	ld.param.u32 	%r4, [_ZN3cub18CUB_300001_SM_10006detail4scan23DeviceCompactInitKernelINS0_13ScanTileStateIiLb1EEEPlEEvT_iT0__param_1];
	ld.param.u64 	%rd2, [_ZN3cub18CUB_300001_SM_10006detail4scan23DeviceCompactInitKernelINS0_13ScanTileStateIiLb1EEEPlEEvT_iT0__param_2];
	cvta.to.global.u64 	%rd1, %rd3;
	mov.u32 	%r1, %ctaid.x;
	mov.u32 	%r5, %ntid.x;
	mov.u32 	%r2, %tid.x;
	mad.lo.s32 	%r3, %r1, %r5, %r2;
	setp.ge.s32 	%p1, %r3, %r4;
	@%p1 bra 	$L__BB4_2;
	mul.wide.s32 	%rd4, %r3, 8;
	add.s64 	%rd5, %rd1, %rd4;
	mov.b32 	%r6, 0;
	mov.b32 	%r7, 99;
	st.global.v2.u32 	[%rd5+256], {%r7, %r6};
$L__BB4_2:
	setp.ne.s32 	%p2, %r1, 0;
	setp.gt.u32 	%p3, %r2, 31;
	or.pred  	%p4, %p2, %p3;
	@%p4 bra 	$L__BB4_4;
	mul.wide.u32 	%rd6, %r2, 8;
	add.s64 	%rd7, %rd1, %rd6;
	mov.b32 	%r9, 0;
	st.global.v2.u32 	[%rd7], {%r9, %r9};
$L__BB4_4:
	or.b32  	%r10, %r1, %r2;
	setp.ne.s32 	%p5, %r10, 0;
	@%p5 bra 	$L__BB4_6;
	cvta.to.global.u64 	%rd8, %rd2;
	mov.b64 	%rd9, 0;
	st.global.u64 	[%rd8], %rd9;
$L__BB4_6:
	ret;

}


// ===== COMPILED SASS (sm_100) =====

	.target	sm_100

	.elftype	@"ET_EXEC"


//--------------------- .note.nv.tkinfo           --------------------------
	.section	.note.nv.tkinfo,"",@"SHT_NOTE"
	.sectionflags	@"SHF_NOTE_NV_TKINFO"
	.tkinfo
        /*0018*/ 	.word	0x00000002
        /*0030*/ 	.string	""
        /*0030*/ 	.string	"ptxas"
        /*0030*/ 	.string	"Cuda compilation tools, release 13.0, V13.0.88"
        /*0030*/ 	.string	"Build cuda_13.0.r13.0/compiler.36424714_0"
        /*0030*/ 	.string	"-arch sm_100 -m 64 "



//--------------------- .note.nv.cuinfo           --------------------------
	.section	.note.nv.cuinfo,"",@"SHT_NOTE"
	.sectionflags	@"SHF_NOTE_NV_CUINFO"
        /*0018*/ 	.short	0x0002
        /*001a*/ 	.short	0x0064
        /*001c*/ 	.short	0x0082
	.zero		2


//--------------------- .nv.info                  --------------------------
	.section	.nv.info,"",@"SHT_CUDA_INFO"
	.align	4


	//----- nvinfo : EIATTR_REGCOUNT
	.align		4
        /*0000*/ 	.byte	0x04, 0x2f
        /*0002*/ 	.short	(.L_44 - .L_43)
	.align		4
.L_43:
        /*0004*/ 	.word	index@(_ZN3cub18CUB_300001_SM_10006detail11EmptyKernelIvEEvv)
        /*0008*/ 	.word	0x00000004


	//----- nvinfo : EIATTR_FRAME_SIZE
	.align		4
.L_44:
        /*000c*/ 	.byte	0x04, 0x11
        /*000e*/ 	.short	(.L_46 - .L_45)
	.align		4
.L_45:
        /*0010*/ 	.word	index@(_ZN3cub18CUB_300001_SM_10006detail11EmptyKernelIvEEvv)
        /*0014*/ 	.word	0x00000000


	//----- nvinfo : EIATTR_REGCOUNT
	.align		4
.L_46:
        /*0018*/ 	.byte	0x04, 0x2f
        /*001a*/ 	.short	(.L_48 - .L_47)
	.align		4
.L_47:
        /*001c*/ 	.word	index@(_ZN3cub18CUB_300001_SM_10006detail8for_each13static_kernelINS2_12policy_hub_t12policy_500_tElN6thrust24THRUST_300001_SM_1000_NS8cuda_cub10__tabulate7functorINS7_10device_ptrIiEENS7_6system6detail7generic6detail22compute_sequence_valueIivEElEEEEvT0_T1_)
        /*0020*/ 	.word	0x0000000a


	//----- nvinfo : EIATTR_FRAME_SIZE
	.align		4
.L_48:
        /*0024*/ 	.byte	0x04, 0x11
        /*0026*/ 	.short	(.L_50 - .L_49)
	.align		4
.L_49:
        /*0028*/ 	.word	index@(_ZN3cub18CUB_300001_SM_10006detail8for_each13static_kernelINS2_12policy_hub_t12policy_500_tElN6thrust24THRUST_300001_SM_1000_NS8cuda_cub10__tabulate7functorINS7_10device_ptrIiEENS7_6system6detail7generic6detail22compute_sequence_valueIivEElEEEEvT0_T1_)
        /*002c*/ 	.word	0x00000000


	//----- nvinfo : EIATTR_REGCOUNT
	.align		4
.L_50:
        /*0030*/ 	.byte	0x04, 0x2f
        /*0032*/ 	.short	(.L_52 - .L_51)
	.align		4
.L_51:
        /*0034*/ 	.word	index@(_ZN3cub18CUB_300001_SM_10006detail8for_each13static_kernelINS2_12policy_hub_t12policy_500_tElN6thrust24THRUST_300001_SM_1000_NS8cuda_cub6__fill7functorINS7_10device_ptrIbEEbEEEEvT0_T1_)
        /*0038*/ 	.word	0x0000000a


	//----- nvinfo : EIATTR_FRAME_SIZE
	.align		4
.L_52:
        /*003c*/ 	.byte	0x04, 0x11
        /*003e*/ 	.short	(.L_54 - .L_53)
	.align		4
.L_53:
        /*0040*/ 	.word	index@(_ZN3cub18CUB_300001_SM_10006detail8for_each13static_kernelINS2_12policy_hub_t12policy_500_tElN6thrust24THRUST_300001_SM_1000_NS8cuda_cub6__fill7functorINS7_10device_ptrIbEEbEEEEvT0_T1_)
        /*0044*/ 	.word	0x00000000


	//----- nvinfo : EIATTR_REGCOUNT
	.align		4
.L_54:
        /*0048*/ 	.byte	0x04, 0x2f
        /*004a*/ 	.short	(.L_56 - .L_55)
	.align		4
.L_55:
        /*004c*/ 	.word	index@(_ZN3cub18CUB_300001_SM_10006detail6select23DeviceSelectSweepKernelINS2_10policy_hubIN4cuda3std3__45tupleIJiiibEEENS0_8NullTypeEiLb0ELNS0_10SelectImplE1EE10Policy1000EN6thrust24THRUST_300001_SM_1000_NS12zip_iteratorINS8_IJNSF_10device_ptrIiEESI_SI_NSH_IbEEEEEEEPSA_SL_PlNS0_13ScanTileStateIiLb1EEENS7_10__not_fn_tI13should_removeEESA_iNS2_19streaming_context_tIlLb1EEELSB_1EEEvT0_T1_T2_T3_T4_T5_T6_T7_iT8_NS1_7vsmem_tE)
        /*0050*/ 	.word	0x00000020


	//----- nvinfo : EIATTR_FRAME_SIZE
	.align		4
.L_56:
        /*0054*/ 	.byte	0x04, 0x11
        /*0056*/ 	.short	(.L_58 - .L_57)
	.align		4
.L_57:
        /*0058*/ 	.word	index@(_ZN3cub18CUB_300001_SM_10006detail6select23DeviceSelectSweepKernelINS2_10policy_hubIN4cuda3std3__45tupleIJiiibEEENS0_8NullTypeEiLb0ELNS0_10SelectImplE1EE10Policy1000EN6thrust24THRUST_300001_SM_1000_NS12zip_iteratorINS8_IJNSF_10device_ptrIiEESI_SI_NSH_IbEEEEEEEPSA_SL_PlNS0_13ScanTileStateIiLb1EEENS7_10__not_fn_tI13should_removeEESA_iNS2_19streaming_context_tIlLb1EEELSB_1EEEvT0_T1_T2_T3_T4_T5_T6_T7_iT8_NS1_7vsmem_tE)
        /*005c*/ 	.word	0x00000000


	//----- nvinfo : EIATTR_REGCOUNT
	.align		4
.L_58:
        /*0060*/ 	.byte	0x04, 0x2f
        /*0062*/ 	.short	(.L_60 - .L_59)
	.align		4
.L_59:
        /*0064*/ 	.word	index@(_ZN3cub18CUB_300001_SM_10006detail4scan23DeviceCompactInitKernelINS0_13ScanTileStateIiLb1EEEPlEEvT_iT0_)
        /*0068*/ 	.word	0x0000000a


	//----- nvinfo : EIATTR_FRAME_SIZE
	.align		4
.L_60:
        /*006c*/ 	.byte	0x04, 0x11
        /*006e*/ 	.short	(.L_62 - .L_61)
	.align		4
.L_61:
        /*0070*/ 	.word	index@(_ZN3cub18CUB_300001_SM_10006detail4scan23DeviceCompactInitKernelINS0_13ScanTileStateIiLb1EEEPlEEvT_iT0_)
        /*0074*/ 	.word	0x00000000


	//----- nvinfo : EIATTR_MIN_STACK_SIZE
	.align		4
.L_62:
        /*0078*/ 	.byte	0x04, 0x12
        /*007a*/ 	.short	(.L_64 - .L_63)
	.align		4
.L_63:
        /*007c*/ 	.word	index@(_ZN3cub18CUB_300001_SM_10006detail4scan23DeviceCompactInitKernelINS0_13ScanTileStateIiLb1EEEPlEEvT_iT0_)
        /*0080*/ 	.word	0x00000000


	//----- nvinfo : EIATTR_MIN_STACK_SIZE
	.align		4
.L_64:
        /*0084*/ 	.byte	0x04, 0x12
        /*0086*/ 	.short	(.L_66 - .L_65)
	.align		4
.L_65:
        /*0088*/ 	.word	index@(_ZN3cub18CUB_300001_SM_10006detail6select23DeviceSelectSweepKernelINS2_10policy_hubIN4cuda3std3__45tupleIJiiibEEENS0_8NullTypeEiLb0ELNS0_10SelectImplE1EE10Policy1000EN6thrust24THRUST_300001_SM_1000_NS12zip_iteratorINS8_IJNSF_10device_ptrIiEESI_SI_NSH_IbEEEEEEEPSA_SL_PlNS0_13ScanTileStateIiLb1EEENS7_10__not_fn_tI13should_removeEESA_iNS2_19streaming_context_tIlLb1EEELSB_1EEEvT0_T1_T2_T3_T4_T5_T6_T7_iT8_NS1_7vsmem_tE)
        /*008c*/ 	.word	0x00000000


	//----- nvinfo : EIATTR_MIN_STACK_SIZE
	.align		4
.L_66:
        /*0090*/ 	.byte	0x04, 0x12
        /*0092*/ 	.short	(.L_68 - .L_67)
	.align		4
.L_67:
        /*0094*/ 	.word	index@(_ZN3cub18CUB_300001_SM_10006detail8for_each13static_kernelINS2_12policy_hub_t12policy_500_tElN6thrust24THRUST_300001_SM_1000_NS8cuda_cub6__fill7functorINS7_10device_ptrIbEEbEEEEvT0_T1_)
        /*0098*/ 	.word	0x00000000


	//----- nvinfo : EIATTR_MIN_STACK_SIZE
	.align		4
.L_68:
        /*009c*/ 	.byte	0x04, 0x12
        /*009e*/ 	.short	(.L_70 - .L_69)
	.align		4
.L_69:
        /*00a0*/ 	.word	index@(_ZN3cub18CUB_300001_SM_10006detail8for_each13static_kernelINS2_12policy_hub_t12policy_500_tElN6thrust24THRUST_300001_SM_1000_NS8cuda_cub10__tabulate7functorINS7_10device_ptrIiEENS7_6system6detail7generic6detail22compute_sequence_valueIivEElEEEEvT0_T1_)
        /*00a4*/ 	.word	0x00000000


	//----- nvinfo : EIATTR_MIN_STACK_SIZE
	.align		4
.L_70:
        /*00a8*/ 	.byte	0x04, 0x12
        /*00aa*/ 	.short	(.L_72 - .L_71)
	.align		4
.L_71:
        /*00ac*/ 	.word	index@(_ZN3cub18CUB_300001_SM_10006detail11EmptyKernelIvEEvv)
        /*00b0*/ 	.word	0x00000000
.L_72:


//--------------------- .nv.compat                --------------------------
	.section	.nv.compat,"",@"SHT_CUDA_COMPAT_INFO"
	.align	4
        /*0000*/ 	.byte	0x02, 0x09, 0x00, 0x00, 0x02, 0x02, 0x01, 0x00, 0x02, 0x05, 0x05, 0x00, 0x03, 0x07, 0x01, 0x01
        /*0010*/ 	.byte	0x02, 0x03, 0x00, 0x00, 0x02, 0x06, 0x01, 0x00, 0x04, 0x0b, 0x08, 0x00, 0x09, 0x00, 0x00, 0x00
        /*0020*/ 	.byte	0x00, 0x00, 0x00, 0x00


//--------------------- .nv.info._ZN3cub18CUB_300001_SM_10006detail4scan23DeviceCompactInitKernelINS0_13ScanTileStateIiLb1EEEPlEEvT_iT0_ --------------------------
	.section	.nv.info._ZN3cub18CUB_300001_SM_10006detail4scan23DeviceCompactInitKernelINS0_13ScanTileStateIiLb1EEEPlEEvT_iT0_,"",@"SHT_CUDA_INFO"
	.sectionflags	@""
	.align	4


	//----- nvinfo : EIATTR_CUDA_API_VERSION
	.align		4
        /*0000*/ 	.byte	0x04, 0x37
        /*0002*/ 	.short	(.L_74 - .L_73)
.L_73:
        /*0004*/ 	.word	0x00000082


	//----- nvinfo : EIATTR_KPARAM_INFO
	.align		4
.L_74:
        /*0008*/ 	.byte	0x04, 0x17
        /*000a*/ 	.short	(.L_76 - .L_75)
.L_75:
        /*000c*/ 	.word	0x00000000
        /*0010*/ 	.short	0x0002
        /*0012*/ 	.short	0x0010
        /*0014*/ 	.byte	0x00, 0xf5, 0x21, 0x00


	//----- nvinfo : EIATTR_KPARAM_INFO
	.align		4
.L_76:
        /*0018*/ 	.byte	0x04, 0x17
        /*001a*/ 	.short	(.L_78 - .L_77)
.L_77:
        /*001c*/ 	.word	0x00000000
        /*0020*/ 	.short	0x0001
        /*0022*/ 	.short	0x0008
        /*0024*/ 	.byte	0x00, 0xf0, 0x11, 0x00


	//----- nvinfo : EIATTR_KPARAM_INFO
	.align		4
.L_78:
        /*0028*/ 	.byte	0x04, 0x17
        /*002a*/ 	.short	(.L_80 - .L_79)
.L_79:
        /*002c*/ 	.word	0x00000000
        /*0030*/ 	.short	0x0000
        /*0032*/ 	.short	0x0000
        /*0034*/ 	.byte	0x00, 0xf0, 0x21, 0x00


	//----- nvinfo : EIATTR_SPARSE_MMA_MASK
	.align		4
.L_80:
        /*0038*/ 	.byte	0x03, 0x50
        /*003a*/ 	.short	0x0000


	//----- nvinfo : EIATTR_MAXREG_COUNT
	.align		4
        /*003c*/ 	.byte	0x03, 0x1b
        /*003e*/ 	.short	0x00ff


	//----- nvinfo : EIATTR_MERCURY_ISA_VERSION
	.align		4
        /*0040*/ 	.byte	0x03, 0x5f
        /*0042*/ 	.short	0x0101


	//----- nvinfo : EIATTR_VRC_CTA_INIT_COUNT
	.align		4
        /*0044*/ 	.byte	0x02, 0x4a
	.zero		1
	.zero		1


	//----- nvinfo : EIATTR_EXIT_INSTR_OFFSETS
	.align		4
        /*0048*/ 	.byte	0x04, 0x1c
        /*004a*/ 	.short	(.L_82 - .L_81)


	//   ....[0]....
.L_81:
        /*004c*/ 	.word	0x00000130


	//   ....[1]....
        /*0050*/ 	.word	0x00000160


	//----- nvinfo : EIATTR_CBANK_PARAM_SIZE
	.align		4
.L_82:
        /*0054*/ 	.byte	0x03, 0x19
        /*0056*/ 	.short	0x0018


	//----- nvinfo : EIATTR_PARAM_CBANK
	.align		4
        /*0058*/ 	.byte	0x04, 0x0a
        /*005a*/ 	.short	(.L_84 - .L_83)
	.align		4
.L_83:
        /*005c*/ 	.word	index@(.nv.constant0._ZN3cub18CUB_300001_SM_10006detail4scan23DeviceCompactInitKernelINS0_13ScanTileStateIiLb1EEEPlEEvT_iT0_)
        /*0060*/ 	.short	0x0380
        /*0062*/ 	.short	0x0018


	//----- nvinfo : EIATTR_SW_WAR
	.align		4
.L_84:
        /*0064*/ 	.byte	0x04, 0x36
        /*0066*/ 	.short	(.L_86 - .L_85)
.L_85:
        /*0068*/ 	.word	0x00000008
.L_86:


//--------------------- .nv.info._ZN3cub18CUB_300001_SM_10006detail6select23DeviceSelectSweepKernelINS2_10policy_hubIN4cuda3std3__45tupleIJiiibEEENS0_8NullTypeEiLb0ELNS0_10SelectImplE1EE10Policy1000EN6thrust24THRUST_300001_SM_1000_NS12zip_iteratorINS8_IJNSF_10device_ptrIiEESI_SI_NSH_IbEEEEEEEPSA_SL_PlNS0_13ScanTileStateIiLb1EEENS7_10__not_fn_tI13should_removeEESA_iNS2_19streaming_context_tIlLb1EEELSB_1EEEvT0_T1_T2_T3_T4_T5_T6_T7_iT8_NS1_7vsmem_tE --------------------------
	.section	.nv.info._ZN3cub18CUB_300001_SM_10006detail6select23DeviceSelectSweepKernelINS2_10policy_hubIN4cuda3std3__45tupleIJiiibEEENS0_8NullTypeEiLb0ELNS0_10SelectImplE1EE10Policy1000EN6thrust24THRUST_300001_SM_1000_NS12zip_iteratorINS8_IJNSF_10device_ptrIiEESI_SI_NSH_IbEEEEEEEPSA_SL_PlNS0_13ScanTileStateIiLb1EEENS7_10__not_fn_tI13should_removeEESA_iNS2_19streaming_context_tIlLb1EEELSB_1EEEvT0_T1_T2_T3_T4_T5_T6_T7_iT8_NS1_7vsmem_tE,"",@"SHT_CUDA_INFO"
	.sectionflags	@""
	.align	4


	//----- nvinfo : EIATTR_CUDA_API_VERSION
	.align		4
        /*0000*/ 	.byte	0x04, 0x37
        /*0002*/ 	.short	(.L_88 - .L_87)
.L_87:
        /*0004*/ 	.word	0x00000082


	//----- nvinfo : EIATTR_KPARAM_INFO
	.align		4
.L_88:
        /*0008*/ 	.byte	0x04, 0x17
        /*000a*/ 	.short	(.L_90 - .L_89)
.L_89:
        /*000c*/ 	.word	0x00000000
        /*0010*/ 	.short	0x000a
        /*0012*/ 	.short	0x0090
        /*0014*/ 	.byte	0x00, 0xf0, 0x21, 0x00


	//----- nvinfo : EIATTR_KPARAM_INFO
	.align		4
.L_90:
        /*0018*/ 	.byte	0x04, 0x17
        /*001a*/ 	.short	(.L_92 - .L_91)
.L_91:
        /*001c*/ 	.word	0x00000000
        /*0020*/ 	.short	0x0009
        /*0022*/ 	.short	0x0068
        /*0024*/ 	.byte	0x00, 0xf0, 0xa1, 0x00


	//----- nvinfo : EIATTR_KPARAM_INFO
	.align		4
.L_92:
        /*0028*/ 	.byte	0x04, 0x17
        /*002a*/ 	.short	(.L_94 - .L_93)
.L_93:
        /*002c*/ 	.word	0x00000000
        /*0030*/ 	.short	0x0008
        /*0032*/ 	.short	0x0060
        /*0034*/ 	.byte	0x00, 0xf0, 0x11, 0x00


	//----- nvinfo : EIATTR_KPARAM_INFO
	.align		4
.L_94:
        /*0038*/ 	.byte	0x04, 0x17
        /*003a*/ 	.short	(.L_96 - .L_95)
.L_95:
        /*003c*/ 	.word	0x00000000
        /*0040*/ 	.short	0x0007
        /*0042*/ 	.short	0x005c
        /*0044*/ 	.byte	0x00, 0xf0, 0x11, 0x00


	//----- nvinfo : EIATTR_KPARAM_INFO
	.align		4
.L_96:
        /*0048*/ 	.byte	0x04, 0x17
        /*004a*/ 	.short	(.L_98 - .L_97)
.L_97:
        /*004c*/ 	.word	0x00000000
        /*0050*/ 	.short	0x0006
        /*0052*/ 	.short	0x0059
        /*0054*/ 	.byte	0x00, 0xf0, 0x05, 0x00


	//----- nvinfo : EIATTR_KPARAM_INFO
	.align		4
.L_98:
        /*0058*/ 	.byte	0x04, 0x17
        /*005a*/ 	.short	(.L_100 - .L_99)
.L_99:
        /*005c*/ 	.word	0x00000000
        /*0060*/ 	.short	0x0005
        /*0062*/ 	.short	0x0058
        /*0064*/ 	.byte	0x00, 0xf0, 0x05, 0x00


	//----- nvinfo : EIATTR_KPARAM_INFO
	.align		4
.L_100:
        /*0068*/ 	.byte	0x04, 0x17
        /*006a*/ 	.short	(.L_102 - .L_101)
.L_101:
        /*006c*/ 	.word	0x00000000
        /*0070*/ 	.short	0x0004
        /*0072*/ 	.short	0x0050
        /*0074*/ 	.byte	0x00, 0xf0, 0x21, 0x00


	//----- nvinfo : EIATTR_KPARAM_INFO
	.align		4
.L_102:
        /*0078*/ 	.byte	0x04, 0x17
        /*007a*/ 	.short	(.L_104 - .L_103)
.L_103:
        /*007c*/ 	.word	0x00000000
        /*0080*/ 	.short	0x0003
        /*0082*/ 	.short	0x0048
        /*0084*/ 	.byte	0x00, 0xf5, 0x21, 0x00


	//----- nvinfo : EIATTR_KPARAM_INFO
	.align		4
.L_104:
        /*0088*/ 	.byte	0x04, 0x17
        /*008a*/ 	.short	(.L_106 - .L_105)
.L_105:
        /*008c*/ 	.word	0x00000000
        /*0090*/ 	.short	0x0002
        /*0092*/ 	.short	0x0028
        /*0094*/ 	.byte	0x00, 0xf0, 0x81, 0x00


	//----- nvinfo : EIATTR_KPARAM_INFO
	.align		4
.L_106:
        /*0098*/ 	.byte	0x04, 0x17
        /*009a*/ 	.short	(.L_108 - .L_107)
.L_107:
        /*009c*/ 	.word	0x00000000
        /*00a0*/ 	.short	0x0001
        /*00a2*/ 	.short	0x0020
        /*00a4*/ 	.byte	0x00, 0xf5, 0x21, 0x00


	//----- nvinfo : EIATTR_KPARAM_INFO
	.align		4
.L_108:
        /*00a8*/ 	.byte	0x04, 0x17
        /*00aa*/ 	.short	(.L_110 - .L_109)
.L_109:
        /*00ac*/ 	.word	0x00000000
        /*00b0*/ 	.short	0x0000
        /*00b2*/ 	.short	0x0000
        /*00b4*/ 	.byte	0x00, 0xf0, 0x81, 0x00


	//----- nvinfo : EIATTR_SPARSE_MMA_MASK
	.align		4
.L_110:
        /*00b8*/ 	.byte	0x03, 0x50
        /*00ba*/ 	.short	0x0000


	//----- nvinfo : EIATTR_MAXREG_COUNT
	.align		4
        /*00bc*/ 	.byte	0x03, 0x1b
        /*00be*/ 	.short	0x00ff


	//----- nvinfo : EIATTR_NUM_BARRIERS
	.align		4
        /*00c0*/ 	.byte	0x02, 0x4c
        /*00c2*/ 	.byte	0x01
	.zero		1


	//----- nvinfo : EIATTR_MERCURY_ISA_VERSION
	.align		4
        /*00c4*/ 	.byte	0x03, 0x5f
        /*00c6*/ 	.short	0x0101


	//----- nvinfo : EIATTR_UNUSED_LOAD_BYTE_OFFSET
	.align		4
        /*00c8*/ 	.byte	0x04, 0x44
        /*00ca*/ 	.short	(.L_112 - .L_111)


	//   ....[0]....
.L_111:
        /*00cc*/ 	.word	0x000055f0
        /*00d0*/ 	.word	0x0000fff0


	//----- nvinfo : EIATTR_COOP_GROUP_MASK_REGIDS
	.align		4
.L_112:
        /*00d4*/ 	.byte	0x04, 0x29
        /*00d6*/ 	.short	(.L_114 - .L_113)


	//   ....[0]....
.L_113:
        /*00d8*/ 	.word	0xffffffff


	//   ....[1]....
        /*00dc*/ 	.word	0xffffffff


	//   ....[2]....
        /*00e0*/ 	.word	0xffffffff


	//   ....[3]....
        /*00e4*/ 	.word	0xffffffff


	//   ....[4]....
        /*00e8*/ 	.word	0xffffffff


	//   ....[5]....
        /*00ec*/ 	.word	0xffffffff


	//   ....[6]....
        /*00f0*/ 	.word	0xffffffff


	//   ....[7]....
        /*00f4*/ 	.word	0xffffffff


	//   ....[8]....
        /*00f8*/ 	.word	0xffffffff


	//   ....[9]....
        /*00fc*/ 	.word	0xffffffff


	//   ....[10]....
        /*0100*/ 	.word	0xffffffff


	//   ....[11]....
        /*0104*/ 	.word	0xffffffff


	//   ....[12]....
        /*0108*/ 	.word	0xffffffff


	//   ....[13]....
        /*010c*/ 	.word	0xffffffff


	//   ....[14]....
        /*0110*/ 	.word	0xffffffff


	//   ....[15]....
        /*0114*/ 	.word	0xffffffff


	//   ....[16]....
        /*0118*/ 	.word	0xffffffff


	//   ....[17]....
        /*011c*/ 	.word	0xffffffff


	//   ....[18]....
        /*0120*/ 	.word	0xffffffff


	//   ....[19]....
        /*0124*/ 	.word	0xffffffff


	//   ....[20]....
        /*0128*/ 	.word	0xffffffff


	//   ....[21]....
        /*012c*/ 	.word	0xffffffff


	//   ....[22]....
        /*0130*/ 	.word	0xffffffff


	//   ....[23]....
        /*0134*/ 	.word	0xffffffff


	//   ....[24]....
        /*0138*/ 	.word	0xffffffff


	//   ....[25]....
        /*013c*/ 	.word	0xffffffff


	//   ....[26]....
        /*0140*/ 	.word	0xffffffff


	//   ....[27]....
        /*0144*/ 	.word	0xffffffff


	//   ....[28]....
        /*0148*/ 	.word	0xffffffff


	//   ....[29]....
        /*014c*/ 	.word	0xffffffff


	//   ....[30]....
        /*0150*/ 	.word	0xffffffff


	//   ....[31]....
        /*0154*/ 	.word	0xffffffff


	//   ....[32]....
        /*0158*/ 	.word	0xffffffff


	//   ....[33]....
        /*015c*/ 	.word	0xffffffff


	//   ....[34]....
        /*0160*/ 	.word	0xffffffff


	//   ....[35]....
        /*0164*/ 	.word	0xffffffff


	//   ....[36]....
        /*0168*/ 	.word	0xffffffff


	//   ....[37]....
        /*016c*/ 	.word	0xffffffff


	//   ....[38]....
        /*0170*/ 	.word	0xffffffff


	//   ....[39]....
        /*0174*/ 	.word	0xffffffff


	//   ....[40]....
        /*0178*/ 	.word	0xffffffff


	//   ....[41]....
        /*017c*/ 	.word	0xffffffff


	//   ....[42]....
        /*0180*/ 	.word	0xffffffff


	//   ....[43]....
        /*0184*/ 	.word	0xffffffff


	//   ....[44]....
        /*0188*/ 	.word	0xffffffff


	//   ....[45]....
        /*018c*/ 	.word	0xffffffff


	//   ....[46]....
        /*0190*/ 	.word	0xffffffff


	//   ....[47]....
        /*0194*/ 	.word	0xffffffff


	//   ....[48]....
        /*0198*/ 	.word	0xffffffff


	//   ....[49]....
        /*019c*/ 	.word	0xffffffff


	//   ....[50]....
        /*01a0*/ 	.word	0xffffffff


	//   ....[51]....
        /*01a4*/ 	.word	0xffffffff


	//   ....[52]....
        /*01a8*/ 	.word	0xffffffff


	//   ....[53]....
        /*01ac*/ 	.word	0xffffffff


	//   ....[54]....
        /*01b0*/ 	.word	0xffffffff


	//   ....[55]....
        /*01b4*/ 	.word	0xffffffff


	//   ....[56]....
        /*01b8*/ 	.word	0x0500000a


	//   ....[57]....
        /*01bc*/ 	.word	0x0500000a


	//   ....[58]....
        /*01c0*/ 	.word	0x0500000a


	//   ....[59]....
        /*01c4*/ 	.word	0x0500000a


	//   ....[60]....
        /*01c8*/ 	.word	0x0500000a


	//   ....[61]....
        /*01cc*/ 	.word	0x0500000a


	//   ....[62]....
        /*01d0*/ 	.word	0x0500000a


	//   ....[63]....
        /*01d4*/ 	.word	0x0500000a


	//   ....[64]....
        /*01d8*/ 	.word	0x0500000a


	//   ....[65]....
        /*01dc*/ 	.word	0x0500000a


	//   ....[66]....
        /*01e0*/ 	.word	0x0500000a


	//   ....[67]....
        /*01e4*/ 	.word	0x0500000a


	//   ....[68]....
        /*01e8*/ 	.word	0x0500000a


	//   ....[69]....
        /*01ec*/ 	.word	0x0500000a


	//   ....[70]....
        /*01f0*/ 	.word	0x0500000a


	//   ....[71]....
        /*01f4*/ 	.word	0x0500000a


	//   ....[72]....
        /*01f8*/ 	.word	0x0500000a


	//   ....[73]....
        /*01fc*/ 	.word	0x0500000a


	//   ....[74]....
        /*0200*/ 	.word	0x0500000a


	//   ....[75]....
        /*0204*/ 	.word	0x0500000a


	//   ....[76]....
        /*0208*/ 	.word	0x0500000a


	//   ....[77]....
        /*020c*/ 	.word	0x0500000a


	//   ....[78]....
        /*0210*/ 	.word	0x0500000a


	//   ....[79]....
        /*0214*/ 	.word	0x0500000a


	//   ....[80]....
        /*0218*/ 	.word	0x0500000a


	//   ....[81]....
        /*021c*/ 	.word	0x0500000a


	//   ....[82]....
        /*0220*/ 	.word	0x0500000a


	//   ....[83]....
        /*0224*/ 	.word	0x0500000a


	//   ....[84]....
        /*0228*/ 	.word	0x0500000a


	//   ....[85]....
        /*022c*/ 	.word	0x0500000a


	//   ....[86]....
        /*0230*/ 	.word	0x0500000a


	//   ....[87]....
        /*0234*/ 	.word	0x0500000a


	//   ....[88]....
        /*0238*/ 	.word	0x0500000a


	//   ....[89]....
        /*023c*/ 	.word	0x0500000a


	//   ....[90]....
        /*0240*/ 	.word	0x0500000a


	//   ....[91]....
        /*0244*/ 	.word	0x0500000a


	//----- nvinfo : EIATTR_COOP_GROUP_INSTR_OFFSETS
	.align		4
.L_114:
        /*0248*/ 	.byte	0x04, 0x28
        /*024a*/ 	.short	(.L_116 - .L_115)


	//   ....[0]....
.L_115:
        /*024c*/ 	.word	0x00000380


	//   ....[1]....
        /*0250*/ 	.word	0x000003a0


	//   ....[2]....
        /*0254*/ 	.word	0x000003c0


	//   ....[3]....
        /*0258*/ 	.word	0x000003e0


	//   ....[4]....
        /*025c*/ 	.word	0x00000400


	//   ....[5]....
        /*0260*/ 	.word	0x000015e0


	//   ....[6]....
        /*0264*/ 	.word	0x00001600


	//   ....[7]....
        /*0268*/ 	.word	0x00001620


	//   ....[8]....
        /*026c*/ 	.word	0x00001650


	//   ....[9]....
        /*0270*/ 	.word	0x00001680


	//   ....[10]....
        /*0274*/ 	.word	0x00001960


	//   ....[11]....
        /*0278*/ 	.word	0x00001a30


	//   ....[12]....
        /*027c*/ 	.word	0x00001a90


	//   ....[13]....
        /*0280*/ 	.word	0x00001b10


	//   ....[14]....
        /*0284*/ 	.word	0x00001b60


	//   ....[15]....
        /*0288*/ 	.word	0x00001ba0


	//   ....[16]....
        /*028c*/ 	.word	0x00001bf0


	//   ....[17]....
        /*0290*/ 	.word	0x00001c50


	//   ....[18]....
        /*0294*/ 	.word	0x00001c60


	//   ....[19]....
        /*0298*/ 	.word	0x00001d30


	//   ....[20]....
        /*029c*/ 	.word	0x00001e00


	//   ....[21]....
        /*02a0*/ 	.word	0x00001e60


	//   ....[22]....
        /*02a4*/ 	.word	0x00001ec0


	//   ....[23]....
        /*02a8*/ 	.word	0x00001f20


	//   ....[24]....
        /*02ac*/ 	.word	0x00001f60


	//   ....[25]....
        /*02b0*/ 	.word	0x00001fa0


	//   ....[26]....
        /*02b4*/ 	.word	0x00001fe0


	//   ....[27]....
        /*02b8*/ 	.word	0x00001ff0


	//   ....[28]....
        /*02bc*/ 	.word	0x00003570


	//   ....[29]....
        /*02c0*/ 	.word	0x000035c0


	//   ....[30]....
        /*02c4*/ 	.word	0x000035f0


	//   ....[31]....
        /*02c8*/ 	.word	0x00003610


	//   ....[32]....
        /*02cc*/ 	.word	0x00003630


	//   ....[33]....
        /*02d0*/ 	.word	0x000049d0


	//   ....[34]....
        /*02d4*/ 	.word	0x00004a10


	//   ....[35]....
        /*02d8*/ 	.word	0x00004a50


	//   ....[36]....
        /*02dc*/ 	.word	0x00004a70


	//   ....[37]....
        /*02e0*/ 	.word	0x00004a90


	//   ....[38]....
        /*02e4*/ 	.word	0x00004d40


	//   ....[39]....
        /*02e8*/ 	.word	0x00004e10


	//   ....[40]....
        /*02ec*/ 	.word	0x00004e70


	//   ....[41]....
        /*02f0*/ 	.word	0x00004ee0


	//   ....[42]....
        /*02f4*/ 	.word	0x00004f30


	//   ....[43]....
        /*02f8*/ 	.word	0x00004f80


	//   ....[44]....
        /*02fc*/ 	.word	0x00004fe0


	//   ....[45]....
        /*0300*/ 	.word	0x00005030


	//   ....[46]....
        /*0304*/ 	.word	0x00005040


	//   ....[47]....
        /*0308*/ 	.word	0x00005110


	//   ....[48]....
        /*030c*/ 	.word	0x000051e0


	//   ....[49]....
        /*0310*/ 	.word	0x00005240


	//   ....[50]....
        /*0314*/ 	.word	0x000052c0


	//   ....[51]....
        /*0318*/ 	.word	0x00005310


	//   ....[52]....
        /*031c*/ 	.word	0x00005360


	//   ....[53]....
        /*0320*/ 	.word	0x000053c0


	//   ....[54]....
        /*0324*/ 	.word	0x00005400


	//   ....[55]....
        /*0328*/ 	.word	0x00005410


	//   ....[56]....
        /*032c*/ 	.word	0x000066b0


	//   ....[57]....
        /*0330*/ 	.word	0x00006730


	//   ....[58]....
        /*0334*/ 	.word	0x000067c0


	//   ....[59]....
        /*0338*/ 	.word	0x000068a0


	//   ....[60]....
        /*033c*/ 	.word	0x00006920


	//   ....[61]....
        /*0340*/ 	.word	0x000069b0


	//   ....[62]....
        /*0344*/ 	.word	0x00006a40


	//   ....[63]....
        /*0348*/ 	.word	0x00006ac0


	//   ....[64]....
        /*034c*/ 	.word	0x00006af0


	//   ....[65]....
        /*0350*/ 	.word	0x00006bd0


	//   ....[66]....
        /*0354*/ 	.word	0x00006c50


	//   ....[67]....
        /*0358*/ 	.word	0x00006cd0


	//   ....[68]....
        /*035c*/ 	.word	0x00006d90


	//   ....[69]....
        /*0360*/ 	.word	0x00006e10


	//   ....[70]....
        /*0364*/ 	.word	0x00006e90


	//   ....[71]....
        /*0368*/ 	.word	0x00006f00


	//   ....[72]....
        /*036c*/ 	.word	0x00006f80


	//   ....[73]....
        /*0370*/ 	.word	0x00006fe0


	//   ....[74]....
        /*0374*/ 	.word	0x00007050


	//   ....[75]....
        /*0378*/ 	.word	0x000070d0


	//   ....[76]....
        /*037c*/ 	.word	0x00007170


	//   ....[77]....
        /*0380*/ 	.word	0x00007220


	//   ....[78]....
        /*0384*/ 	.word	0x000072c0


	//   ....[79]....
        /*0388*/ 	.word	0x00007350


	//   ....[80]....
        /*038c*/ 	.word	0x000073e0


	//   ....[81]....
        /*0390*/ 	.word	0x00007450


	//   ....[82]....
        /*0394*/ 	.word	0x00007480


	//   ....[83]....
        /*0398*/ 	.word	0x00007570


	//   ....[84]....
        /*039c*/ 	.word	0x000075f0


	//   ....[85]....
        /*03a0*/ 	.word	0x00007670


	//   ....[86]....
        /*03a4*/ 	.word	0x00007720


	//   ....[87]....
        /*03a8*/ 	.word	0x000077c0


	//   ....[88]....
        /*03ac*/ 	.word	0x00007850


	//   ....[89]....
        /*03b0*/ 	.word	0x000078f0


	//   ....[90]....
        /*03b4*/ 	.word	0x00007970


	//   ....[91]....
        /*03b8*/ 	.word	0x000079d0


	//----- nvinfo : EIATTR_VRC_CTA_INIT_COUNT
	.align		4
.L_116:
        /*03bc*/ 	.byte	0x02, 0x4a
	.zero		1
	.zero		1


	//----- nvinfo : EIATTR_EXIT_INSTR_OFFSETS
	.align		4
        /*03c0*/ 	.byte	0x04, 0x1c
        /*03c2*/ 	.short	(.L_118 - .L_117)


	//   ....[0]....
.L_117:
        /*03c4*/ 	.word	0x00000770


	//   ....[1]....
        /*03c8*/ 	.word	0x00000900


	//   ....[2]....
        /*03cc*/ 	.word	0x000009e0


	//   ....[3]....
        /*03d0*/ 	.word	0x00000d40


	//   ....[4]....
        /*03d4*/ 	.word	0x00001350


	//   ....[5]....
        /*03d8*/ 	.word	0x00002430


	//   ....[6]....
        /*03dc*/ 	.word	0x000025c0


	//   ....[7]....
        /*03e0*/ 	.word	0x000026c0


	//   ....[8]....
        /*03e4*/ 	.word	0x000029c0


	//   ....[9]....
        /*03e8*/ 	.word	0x00003080


	//   ....[10]....
        /*03ec*/ 	.word	0x000064d0


	//   ....[11]....
        /*03f0*/ 	.word	0x000065b0


	//   ....[12]....
        /*03f4*/ 	.word	0x00006660


	//----- nvinfo : EIATTR_MAX_THREADS
	.align		4
.L_118:
        /*03f8*/ 	.byte	0x04, 0x05
        /*03fa*/ 	.short	(.L_120 - .L_119)
.L_119:
        /*03fc*/ 	.word	0x00000080
        /*0400*/ 	.word	0x00000001
        /*0404*/ 	.word	0x00000001


	//----- nvinfo : EIATTR_CRS_STACK_SIZE
	.align		4
.L_120:
        /*0408*/ 	.byte	0x04, 0x1e
        /*040a*/ 	.short	(.L_122 - .L_121)
.L_121:
        /*040c*/ 	.word	0x00000000


	//----- nvinfo : EIATTR_CBANK_PARAM_SIZE
	.align		4
.L_122:
        /*0410*/ 	.byte	0x03, 0x19
        /*0412*/ 	.short	0x0098


	//----- nvinfo : EIATTR_PARAM_CBANK
	.align		4
        /*0414*/ 	.byte	0x04, 0x0a
        /*0416*/ 	.short	(.L_124 - .L_123)
	.align		4
.L_123:
        /*0418*/ 	.word	index@(.nv.constant0._ZN3cub18CUB_300001_SM_10006detail6select23DeviceSelectSweepKernelINS2_10policy_hubIN4cuda3std3__45tupleIJiiibEEENS0_8NullTypeEiLb0ELNS0_10SelectImplE1EE10Policy1000EN6thrust24THRUST_300001_SM_1000_NS12zip_iteratorINS8_IJNSF_10device_ptrIiEESI_SI_NSH_IbEEEEEEEPSA_SL_PlNS0_13ScanTileStateIiLb1EEENS7_10__not_fn_tI13should_removeEESA_iNS2_19streaming_context_tIlLb1EEELSB_1EEEvT0_T1_T2_T3_T4_T5_T6_T7_iT8_NS1_7vsmem_tE)
        /*041c*/ 	.short	0x0380
        /*041e*/ 	.short	0x0098


	//----- nvinfo : EIATTR_SW_WAR
	.align		4
.L_124:
        /*0420*/ 	.byte	0x04, 0x36
        /*0422*/ 	.short	(.L_126 - .L_125)
.L_125:
        /*0424*/ 	.word	0x00000008
.L_126:


//--------------------- .nv.info._ZN3cub18CUB_300001_SM_10006detail8for_each13static_kernelINS2_12policy_hub_t12policy_500_tElN6thrust24THRUST_300001_SM_1000_NS8cuda_cub6__fill7functorINS7_10device_ptrIbEEbEEEEvT0_T1_ --------------------------
	.section	.nv.info._ZN3cub18CUB_300001_SM_10006detail8for_each13static_kernelINS2_12policy_hub_t12policy_500_tElN6thrust24THRUST_300001_SM_1000_NS8cuda_cub6__fill7functorINS7_10device_ptrIbEEbEEEEvT0_T1_,"",@"SHT_CUDA_INFO"
	.sectionflags	@""
	.align	4


	//----- nvinfo : EIATTR_CUDA_API_VERSION
	.align		4
        /*0000*/ 	.byte	0x04, 0x37
        /*0002*/ 	.short	(.L_128 - .L_127)
.L_127:
        /*0004*/ 	.word	0x00000082


	//----- nvinfo : EIATTR_KPARAM_INFO
	.align		4
.L_128:
        /*0008*/ 	.byte	0x04, 0x17
        /*000a*/ 	.short	(.L_130 - .L_129)
.L_129:
        /*000c*/ 	.word	0x00000000
        /*0010*/ 	.short	0x0001
        /*0012*/ 	.short	0x0008
        /*0014*/ 	.byte	0x00, 0xf0, 0x41, 0x00


	//----- nvinfo : EIATTR_KPARAM_INFO
	.align		4
.L_130:
        /*0018*/ 	.byte	0x04, 0x17
        /*001a*/ 	.short	(.L_132 - .L_131)
.L_131:
        /*001c*/ 	.word	0x00000000
        /*0020*/ 	.short	0x0000
        /*0022*/ 	.short	0x0000
        /*0024*/ 	.byte	0x00, 0xf0, 0x21, 0x00


	//----- nvinfo : EIATTR_SPARSE_MMA_MASK
	.align		4
.L_132:
        /*0028*/ 	.byte	0x03, 0x50
        /*002a*/ 	.short	0x0000


	//----- nvinfo : EIATTR_MAXREG_COUNT
	.align		4
        /*002c*/ 	.byte	0x03, 0x1b
        /*002e*/ 	.short	0x00ff


	//----- nvinfo : EIATTR_MERCURY_ISA_VERSION
	.align		4
        /*0030*/ 	.byte	0x03, 0x5f
        /*0032*/ 	.short	0x0101


	//----- nvinfo : EIATTR_VRC_CTA_INIT_COUNT
	.align		4
        /*0034*/ 	.byte	0x02, 0x4a
	.zero		1
	.zero		1


	//----- nvinfo : EIATTR_EXIT_INSTR_OFFSETS
	.align		4
        /*0038*/ 	.byte	0x04, 0x1c
        /*003a*/ 	.short	(.L_134 - .L_133)


	//   ....[0]....
.L_133:
        /*003c*/ 	.word	0x00000120


	//   ....[1]....
        /*0040*/ 	.word	0x00000200


	//   ....[2]....
        /*0044*/ 	.word	0x00000220


	//----- nvinfo : EIATTR_MAX_THREADS
	.align		4
.L_134:
        /*0048*/ 	.byte	0x04, 0x05
        /*004a*/ 	.short	(.L_136 - .L_135)
.L_135:
        /*004c*/ 	.word	0x00000100
        /*0050*/ 	.word	0x00000001
        /*0054*/ 	.word	0x00000001


	//----- nvinfo : EIATTR_CBANK_PARAM_SIZE
	.align		4
.L_136:
        /*0058*/ 	.byte	0x03, 0x19
        /*005a*/ 	.short	0x0018


	//----- nvinfo : EIATTR_PARAM_CBANK
	.align		4
        /*005c*/ 	.byte	0x04, 0x0a
        /*005e*/ 	.short	(.L_138 - .L_137)
	.align		4
.L_137:
        /*0060*/ 	.word	index@(.nv.constant0._ZN3cub18CUB_300001_SM_10006detail8for_each13static_kernelINS2_12policy_hub_t12policy_500_tElN6thrust24THRUST_300001_SM_1000_NS8cuda_cub6__fill7functorINS7_10device_ptrIbEEbEEEEvT0_T1_)
        /*0064*/ 	.short	0x0380
        /*0066*/ 	.short	0x0018


	//----- nvinfo : EIATTR_SW_WAR
	.align		4
.L_138:
        /*0068*/ 	.byte	0x04, 0x36
        /*006a*/ 	.short	(.L_140 - .L_139)
.L_139:
        /*006c*/ 	.word	0x00000008
.L_140:


//--------------------- .nv.info._ZN3cub18CUB_300001_SM_10006detail8for_each13static_kernelINS2_12policy_hub_t12policy_500_tElN6thrust24THRUST_300001_SM_1000_NS8cuda_cub10__tabulate7functorINS7_10device_ptrIiEENS7_6system6detail7generic6detail22compute_sequence_valueIivEElEEEEvT0_T1_ --------------------------
	.section	.nv.info._ZN3cub18CUB_300001_SM_10006detail8for_each13static_kernelINS2_12policy_hub_t12policy_500_tElN6thrust24THRUST_300001_SM_1000_NS8cuda_cub10__tabulate7functorINS7_10device_ptrIiEENS7_6system6detail7generic6detail22compute_sequence_valueIivEElEEEEvT0_T1_,"",@"SHT_CUDA_INFO"
	.sectionflags	@""
	.align	4


	//----- nvinfo : EIATTR_CUDA_API_VERSION
	.align		4
        /*0000*/ 	.byte	0x04, 0x37
        /*0002*/ 	.short	(.L_142 - .L_141)
.L_141:
        /*0004*/ 	.word	0x00000082


	//----- nvinfo : EIATTR_KPARAM_INFO
	.align		4
.L_142:
        /*0008*/ 	.byte	0x04, 0x17
        /*000a*/ 	.short	(.L_144 - .L_143)
.L_143:
        /*000c*/ 	.word	0x00000000
        /*0010*/ 	.short	0x0001
        /*0012*/ 	.short	0x0008
        /*0014*/ 	.byte	0x00, 0xf0, 0x41, 0x00


	//----- nvinfo : EIATTR_KPARAM_INFO
	.align		4
.L_144:
        /*0018*/ 	.byte	0x04, 0x17
        /*001a*/ 	.short	(.L_146 - .L_145)
.L_145:
        /*001c*/ 	.word	0x00000000
        /*0020*/ 	.short	0x0000
        /*0022*/ 	.short	0x0000
        /*0024*/ 	.byte	0x00, 0xf0, 0x21, 0x00


	//----- nvinfo : EIATTR_SPARSE_MMA_MASK
	.align		4
.L_146:
        /*0028*/ 	.byte	0x03, 0x50
        /*002a*/ 	.short	0x0000


	//----- nvinfo : EIATTR_MAXREG_COUNT
	.align		4
        /*002c*/ 	.byte	0x03, 0x1b
        /*002e*/ 	.short	0x00ff


	//----- nvinfo : EIATTR_MERCURY_ISA_VERSION
	.align		4
        /*0030*/ 	.byte	0x03, 0x5f
        /*0032*/ 	.short	0x0101


	//----- nvinfo : EIATTR_VRC_CTA_INIT_COUNT
	.align		4
        /*0034*/ 	.byte	0x02, 0x4a
	.zero		1
	.zero		1


	//----- nvinfo : EIATTR_EXIT_INSTR_OFFSETS
	.align		4
        /*0038*/ 	.byte	0x04, 0x1c
        /*003a*/ 	.short	(.L_148 - .L_147)


	//   ....[0]....
.L_147:
        /*003c*/ 	.word	0x00000160


	//   ....[1]....
        /*0040*/ 	.word	0x000002b0


	//   ....[2]....
        /*0044*/ 	.word	0x00000340


	//----- nvinfo : EIATTR_MAX_THREADS
	.align		4
.L_148:
        /*0048*/ 	.byte	0x04, 0x05
        /*004a*/ 	.short	(.L_150 - .L_149)
.L_149:
        /*004c*/ 	.word	0x00000100
        /*0050*/ 	.word	0x00000001
        /*0054*/ 	.word	0x00000001


	//----- nvinfo : EIATTR_CRS_STACK_SIZE
	.align		4
.L_150:
        /*0058*/ 	.byte	0x04, 0x1e
        /*005a*/ 	.short	(.L_152 - .L_151)
.L_151:
        /*005c*/ 	.word	0x00000000


	//----- nvinfo : EIATTR_CBANK_PARAM_SIZE
	.align		4
.L_152:
        /*0060*/ 	.byte	0x03, 0x19
        /*0062*/ 	.short	0x0018


	//----- nvinfo : EIATTR_PARAM_CBANK
	.align		4
        /*0064*/ 	.byte	0x04, 0x0a
        /*0066*/ 	.short	(.L_154 - .L_153)
	.align		4
.L_153:
        /*0068*/ 	.word	index@(.nv.constant0._ZN3cub18CUB_300001_SM_10006detail8for_each13static_kernelINS2_12policy_hub_t12policy_500_tElN6thrust24THRUST_300001_SM_1000_NS8cuda_cub10__tabulate7functorINS7_10device_ptrIiEENS7_6system6detail7generic6detail22compute_sequence_valueIivEElEEEEvT0_T1_)
        /*006c*/ 	.short	0x0380
        /*006e*/ 	.short	0x0018


	//----- nvinfo : EIATTR_SW_WAR
	.align		4
.L_154:
        /*0070*/ 	.byte	0x04, 0x36
        /*0072*/ 	.short	(.L_156 - .L_155)
.L_155:
        /*0074*/ 	.word	0x00000008
.L_156:


//--------------------- .nv.info._ZN3cub18CUB_300001_SM_10006detail11EmptyKernelIvEEvv --------------------------
	.section	.nv.info._ZN3cub18CUB_300001_SM_10006detail11EmptyKernelIvEEvv,"",@"SHT_CUDA_INFO"
	.sectionflags	@""
	.align	4


	//----- nvinfo : EIATTR_CUDA_API_VERSION
	.align		4
        /*0000*/ 	.byte	0x04, 0x37
        /*0002*/ 	.short	(.L_158 - .L_157)
.L_157:
        /*0004*/ 	.word	0x00000082


	//----- nvinfo : EIATTR_SPARSE_MMA_MASK
	.align		4
.L_158:
        /*0008*/ 	.byte	0x03, 0x50
        /*000a*/ 	.short	0x0000


	//----- nvinfo : EIATTR_MAXREG_COUNT
	.align		4
        /*000c*/ 	.byte	0x03, 0x1b
        /*000e*/ 	.short	0x00ff


	//----- nvinfo : EIATTR_MERCURY_ISA_VERSION
	.align		4
        /*0010*/ 	.byte	0x03, 0x5f
        /*0012*/ 	.short	0x0101


	//----- nvinfo : EIATTR_VRC_CTA_INIT_COUNT
	.align		4
        /*0014*/ 	.byte	0x02, 0x4a
	.zero		1
	.zero		1


	//----- nvinfo : EIATTR_EXIT_INSTR_OFFSETS
	.align		4
        /*0018*/ 	.byte	0x04, 0x1c
        /*001a*/ 	.short	(.L_160 - .L_159)


	//   ....[0]....
.L_159:
        /*001c*/ 	.word	0x00000010


	//----- nvinfo : EIATTR_SW_WAR
	.align		4
.L_160:
        /*0020*/ 	.byte	0x04, 0x36
        /*0022*/ 	.short	(.L_162 - .L_161)
.L_161:
        /*0024*/ 	.word	0x00000008
.L_162:


//--------------------- .nv.callgraph             --------------------------
	.section	.nv.callgraph,"",@"SHT_CUDA_CALLGRAPH"
	.align	4
	.sectionentsize	8
	.align		4
        /*0000*/ 	.word	0x00000000
	.align		4
        /*0004*/ 	.word	0xffffffff
	.align		4
        /*0008*/ 	.word	0x00000000
	.align		4
        /*000c*/ 	.word	0xfffffffe
	.align		4
        /*0010*/ 	.word	0x00000000
	.align		4
        /*0014*/ 	.word	0xfffffffd
	.align		4
        /*0018*/ 	.word	0x00000000
	.align		4
        /*001c*/ 	.word	0xfffffffc


//--------------------- .nv.constant4             --------------------------
	.section	.nv.constant4,"a",@progbits
	.align	8
	.align		8
.nv.constant4:
        /*0000*/ 	.dword	_ZN30_INTERNAL_3e745a32_4_k_cu_main4cuda3std3__45__cpo5beginE
	.align		8
        /*0008*/ 	.dword	_ZN30_INTERNAL_3e745a32_4_k_cu_main4cuda3std3__45__cpo3endE
	.align		8
        /*0010*/ 	.dword	_ZN30_INTERNAL_3e745a32_4_k_cu_main4cuda3std3__45__cpo6cbeginE
	.align		8
        /*0018*/ 	.dword	_ZN30_INTERNAL_3e745a32_4_k_cu_main4cuda3std3__45__cpo4cendE
	.align		8
        /*0020*/ 	.dword	_ZN30_INTERNAL_3e745a32_4_k_cu_main4cuda3std3__45__cpo6rbeginE
	.align		8
        /*0028*/ 	.dword	_ZN30_INTERNAL_3e745a32_4_k_cu_main4cuda3std3__45__cpo4rendE
	.align		8
        /*0030*/ 	.dword	_ZN30_INTERNAL_3e745a32_4_k_cu_main4cuda3std3__45__cpo7crbeginE
	.align		8
        /*0038*/ 	.dword	_ZN30_INTERNAL_3e745a32_4_k_cu_main4cuda3std3__45__cpo5crendE
	.align		8
        /*0040*/ 	.dword	_ZN30_INTERNAL_3e745a32_4_k_cu_main4cuda3std3__432_GLOBAL__N__3e745a32_4_k_cu_main6ignoreE
	.align		8
        /*0048*/ 	.dword	_ZN30_INTERNAL_3e745a32_4_k_cu_main4cuda3std3__419piecewise_constructE
	.align		8
        /*0050*/ 	.dword	_ZN30_INTERNAL_3e745a32_4_k_cu_main4cuda3std3__48in_placeE
	.align		8
        /*0058*/ 	.dword	_ZN30_INTERNAL_3e745a32_4_k_cu_main4cuda3std3__420unreachable_sentinelE
	.align		8
        /*0060*/ 	.dword	_ZN30_INTERNAL_3e745a32_4_k_cu_main4cuda3std3__47nulloptE
	.align		8
        /*0068*/ 	.dword	_ZN30_INTERNAL_3e745a32_4_k_cu_main4cuda3std3__48unexpectE
	.align		8
        /*0070*/ 	.dword	_ZN30_INTERNAL_3e745a32_4_k_cu_main4cuda3std6ranges3__45__cpo4swapE
	.align		8
        /*0078*/ 	.dword	_ZN30_INTERNAL_3e745a32_4_k_cu_main4cuda3std6ranges3__45__cpo9iter_moveE
	.align		8
        /*0080*/ 	.dword	_ZN30_INTERNAL_3e745a32_4_k_cu_main4cuda3std6ranges3__45__cpo5beginE
	.align		8
        /*0088*/ 	.dword	_ZN30_INTERNAL_3e745a32_4_k_cu_main4cuda3std6ranges3__45__cpo3endE
	.align		8
        /*0090*/ 	.dword	_ZN30_INTERNAL_3e745a32_4_k_cu_main4cuda3std6ranges3__45__cpo6cbeginE
	.align		8
        /*0098*/ 	.dword	_ZN30_INTERNAL_3e745a32_4_k_cu_main4cuda3std6ranges3__45__cpo4cendE
	.align		8
        /*00a0*/ 	.dword	_ZN30_INTERNAL_3e745a32_4_k_cu_main4cuda3std6ranges3__45__cpo7advanceE
	.align		8
        /*00a8*/ 	.dword	_ZN30_INTERNAL_3e745a32_4_k_cu_main4cuda3std6ranges3__45__cpo9iter_swapE
	.align		8
        /*00b0*/ 	.dword	_ZN30_INTERNAL_3e745a32_4_k_cu_main4cuda3std6ranges3__45__cpo4nextE
	.align		8
        /*00b8*/ 	.dword	_ZN30_INTERNAL_3e745a32_4_k_cu_main4cuda3std6ranges3__45__cpo4prevE
	.align		8
        /*00c0*/ 	.dword	_ZN30_INTERNAL_3e745a32_4_k_cu_main4cuda3std6ranges3__45__cpo4dataE
	.align		8
        /*00c8*/ 	.dword	_ZN30_INTERNAL_3e745a32_4_k_cu_main4cuda3std6ranges3__45__cpo5cdataE
	.align		8
        /*00d0*/ 	.dword	_ZN30_INTERNAL_3e745a32_4_k_cu_main4cuda3std6ranges3__45__cpo4sizeE
	.align		8
        /*00d8*/ 	.dword	_ZN30_INTERNAL_3e745a32_4_k_cu_main4cuda3std6ranges3__45__cpo5ssizeE
	.align		8
        /*00e0*/ 	.dword	_ZN30_INTERNAL_3e745a32_4_k_cu_main4cuda3std6ranges3__45__cpo8distanceE
	.align		8
        /*00e8*/ 	.dword	_ZN30_INTERNAL_3e745a32_4_k_cu_main6thrust24THRUST_300001_SM_1000_NS8cuda_cub3parE
	.align		8
        /*00f0*/ 	.dword	_ZN30_INTERNAL_3e745a32_4_k_cu_main6thrust24THRUST_300001_SM_1000_NS8cuda_cub10par_nosyncE
	.align		8
        /*00f8*/ 	.dword	_ZN30_INTERNAL_3e745a32_4_k_cu_main6thrust24THRUST_300001_SM_1000_NS6system6detail10sequential3seqE
	.align		8
        /*0100*/ 	.dword	_ZN30_INTERNAL_3e745a32_4_k_cu_main6thrust24THRUST_300001_SM_1000_NS12placeholders2_1E
	.align		8
        /*0108*/ 	.dword	_ZN30_INTERNAL_3e745a32_4_k_cu_main6thrust24THRUST_300001_SM_1000_NS12placeholders2_2E
	.align		8
        /*0110*/ 	.dword	_ZN30_INTERNAL_3e745a32_4_k_cu_main6thrust24THRUST_300001_SM_1000_NS12placeholders2_3E
	.align		8
        /*0118*/ 	.dword	_ZN30_INTERNAL_3e745a32_4_k_cu_main6thrust24THRUST_300001_SM_1000_NS12placeholders2_4E
	.align		8
        /*0120*/ 	.dword	_ZN30_INTERNAL_3e745a32_4_k_cu_main6thrust24THRUST_300001_SM_1000_NS12placeholders2_5E
	.align		8
        /*0128*/ 	.dword	_ZN30_INTERNAL_3e745a32_4_k_cu_main6thrust24THRUST_300001_SM_1000_NS12placeholders2_6E
	.align		8
        /*0130*/ 	.dword	_ZN30_INTERNAL_3e745a32_4_k_cu_main6thrust24THRUST_300001_SM_1000_NS12placeholders2_7E
	.align		8
        /*0138*/ 	.dword	_ZN30_INTERNAL_3e745a32_4_k_cu_main6thrust24THRUST_300001_SM_1000_NS12placeholders2_8E
	.align		8
        /*0140*/ 	.dword	_ZN30_INTERNAL_3e745a32_4_k_cu_main6thrust24THRUST_300001_SM_1000_NS12placeholders2_9E
	.align		8
        /*0148*/ 	.dword	_ZN30_INTERNAL_3e745a32_4_k_cu_main6thrust24THRUST_300001_SM_1000_NS12placeholders3_10E
	.align		8
        /*0150*/ 	.dword	_ZN30_INTERNAL_3e745a32_4_k_cu_main6thrust24THRUST_300001_SM_1000_NS3seqE


//--------------------- .text._ZN3cub18CUB_300001_SM_10006detail4scan23DeviceCompactInitKernelINS0_13ScanTileStateIiLb1EEEPlEEvT_iT0_ --------------------------
	.section	.text._ZN3cub18CUB_300001_SM_10006detail4scan23DeviceCompactInitKernelINS0_13ScanTileStateIiLb1EEEPlEEvT_iT0_,"ax",@progbits
	.align	128
        .global         _ZN3cub18CUB_300001_SM_10006detail4scan23DeviceCompactInitKernelINS0_13ScanTileStateIiLb1EEEPlEEvT_iT0_
        .type           _ZN3cub18CUB_300001_SM_10006detail4scan23DeviceCompactInitKernelINS0_13ScanTileStateIiLb1EEEPlEEvT_iT0_,@function
        .size           _ZN3cub18CUB_300001_SM_10006detail4scan23DeviceCompactInitKernelINS0_13ScanTileStateIiLb1EEEPlEEvT_iT0_,(.L_x_163 - _ZN3cub18CUB_300001_SM_10006detail4scan23DeviceCompactInitKernelINS0_13ScanTileStateIiLb1EEEPlEEvT_iT0_)
        .other          _ZN3cub18CUB_300001_SM_10006detail4scan23DeviceCompactInitKernelINS0_13ScanTileStateIiLb1EEEPlEEvT_iT0_,@"STO_CUDA_ENTRY STV_DEFAULT"
_ZN3cub18CUB_300001_SM_10006detail4scan23DeviceCompactInitKernelINS0_13ScanTileStateIiLb1EEEPlEEvT_iT0_:
.text._ZN3cub18CUB_300001_SM_10006detail4scan23DeviceCompactInitKernelINS0_13ScanTileStateIiLb1EEEPlEEvT_iT0_:
[----:B------:R-:W-:Y:S01]  /*0000*/  LDC R1, c[0x0][0x37c] ;  /* 0x0000df00ff017b82 */ /* 0x000fe20000000800 */
[----:B------:R-:W0:Y:S07]  /*0010*/  S2R R0, SR_TID.X ;  /* 0x0000000000007919 */ /* 0x000e2e0000002100 */
[----:B------:R-:W1:Y:S01]  /*0020*/  S2UR UR6, SR_CTAID.X ;  /* 0x00000000000679c3 */ /* 0x000e620000002500 */
[----:B------:R-:W2:Y:S07]  /*0030*/  LDCU UR4, c[0x0][0x388] ;  /* 0x00007100ff0477ac */ /* 0x000eae0008000800 */
[----:B------:R-:W1:Y:S01]  /*0040*/  LDC R7, c[0x0][0x360] ;  /* 0x0000d800ff077b82 */ /* 0x000e620000000800 */
[C---:B0-----:R-:W-:Y:S01]  /*0050*/  ISETP.GT.U32.AND P0, PT, R0.reuse, 0x1f, PT ;  /* 0x0000001f0000780c */ /* 0x041fe20003f04070 */
[----:B-1----:R-:W-:Y:S01]  /*0060*/  IMAD R7, R7, UR6, R0 ;  /* 0x0000000607077c24 */ /* 0x002fe2000f8e0200 */
[----:B------:R-:W-:-:S02]  /*0070*/  LOP3.LUT P2, RZ, R0, UR6, RZ, 0xfc, !PT ;  /* 0x0000000600ff7c12 */ /* 0x000fc4000f84fcff */
[----:B------:R-:W-:Y:S02]  /*0080*/  ISETP.NE.OR P0, PT, RZ, UR6, P0 ;  /* 0x00000006ff007c0c */ /* 0x000fe40008705670 */
[----:B--2---:R-:W-:Y:S01]  /*0090*/  ISETP.GE.AND P1, PT, R7, UR4, PT ;  /* 0x0000000407007c0c */ /* 0x004fe2000bf26270 */
[----:B------:R-:W0:Y:S10]  /*00a0*/  LDCU.64 UR4, c[0x0][0x358] ;  /* 0x00006b00ff0477ac */ /* 0x000e340008000a00 */
[----:B------:R-:W1:Y:S02]  /*00b0*/  @!P0 LDC.64 R4, c[0x0][0x380] ;  /* 0x0000e000ff048b82 */ /* 0x000e640000000a00 */
[----:B------:R-:W-:-:S06]  /*00c0*/  @!P1 MOV R6, 0x63 ;  /* 0x0000006300069802 */ /* 0x000fcc0000000f00 */
[----:B------:R-:W2:Y:S01]  /*00d0*/  @!P1 LDC.64 R2, c[0x0][0x380] ;  /* 0x0000e000ff029b82 */ /* 0x000ea20000000a00 */
[----:B-1----:R-:W-:-:S04]  /*00e0*/  @!P0 IMAD.WIDE.U32 R4, R0, 0x8, R4 ;  /* 0x0000000800048825 */ /* 0x002fc800078e0004 */
[----:B--2---:R-:W-:-:S04]  /*00f0*/  @!P1 IMAD.WIDE R2, R7, 0x8, R2 ;  /* 0x0000000807029825 */ /* 0x004fc800078e0202 */
[----:B------:R-:W-:-:S05]  /*0100*/  IMAD.MOV.U32 R7, RZ, RZ, RZ ;  /* 0x000000ffff077224 */ /* 0x000fca00078e00ff */
[----:B0-----:R0:W-:Y:S04]  /*0110*/  @!P1 STG.E.64 desc[UR4][R2.64+0x100], R6 ;  /* 0x0001000602009986 */ /* 0x0011e8000c101b04 */
[----:B------:R0:W-:Y:S01]  /*0120*/  @!P0 STG.E.64 desc[UR4][R4.64], RZ ;  /* 0x000000ff04008986 */ /* 0x0001e2000c101b04 */
[----:B------:R-:W-:Y:S05]  /*0130*/  @P2 EXIT ;  /* 0x000000000000294d */ /* 0x000fea0003800000 */
[----:B0-----:R-:W0:Y:S02]  /*0140*/  LDC.64 R2, c[0x0][0x390] ;  /* 0x0000e400ff027b82 */ /* 0x001e240000000a00 */
[----:B0-----:R-:W-:Y:S01]  /*0150*/  STG.E.64 desc[UR4][R2.64], RZ ;  /* 0x000000ff02007986 */ /* 0x001fe2000c101b04 */
[----:B------:R-:W-:Y:S05]  /*0160*/  EXIT ;  /* 0x000000000000794d */ /* 0x000fea0003800000 */
.L_x_0:
[----:B------:R-:W-:-:S00]  /*0170*/  BRA `(.L_x_0) ;  /* 0xfffffffc00fc7947 */ /* 0x000fc0000383ffff */
[----:B------:R-:W-:-:S00]  /*0180*/  NOP ;  /* 0x0000000000007918 */ /* 0x000fc00000000000 */
[----:B------:R-:W-:-:S00]  /*0190*/  NOP ;  /* 0x0000000000007918 */ /* 0x000fc00000000000 */
[----:B------:R-:W-:-:S00]  /*01a0*/  NOP ;  /* 0x0000000000007918 */ /* 0x000fc00000000000 */
[----:B------:R-:W-:-:S00]  /*01b0*/  NOP ;  /* 0x0000000000007918 */ /* 0x000fc00000000000 */
[----:B------:R-:W-:-:S00]  /*01c0*/  NOP ;  /* 0x0000000000007918 */ /* 0x000fc00000000000 */
[----:B------:R-:W-:-:S00]  /*01d0*/  NOP ;  /* 0x0000000000007918 */ /* 0x000fc00000000000 */
[----:B------:R-:W-:-:S00]  /*01e0*/  NOP ;  /* 0x0000000000007918 */ /* 0x000fc00000000000 */
[----:B------:R-:W-:-:S00]  /*01f0*/  NOP ;  /* 0x0000000000007918 */ /* 0x000fc00000000000 */
.L_x_163:


//--------------------- .text._ZN3cub18CUB_300001_SM_10006detail6select23DeviceSelectSweepKernelINS2_10policy_hubIN4cuda3std3__45tupleIJiiibEEENS0_8NullTypeEiLb0ELNS0_10SelectImplE1EE10Policy1000EN6thrust24THRUST_300001_SM_1000_NS12zip_iteratorINS8_IJNSF_10device_ptrIiEESI_SI_NSH_IbEEEEEEEPSA_SL_PlNS0_13ScanTileStateIiLb1EEENS7_10__not_fn_tI13should_removeEESA_iNS2_19streaming_context_tIlLb1EEELSB_1EEEvT0_T1_T2_T3_T4_T5_T6_T7_iT8_NS1_7vsmem_tE --------------------------
	.section	.text._ZN3cub18CUB_300001_SM_10006detail6select23DeviceSelectSweepKernelINS2_10policy_hubIN4cuda3std3__45tupleIJiiibEEENS0_8NullTypeEiLb0ELNS0_10SelectImplE1EE10Policy1000EN6thrust24THRUST_300001_SM_1000_NS12zip_iteratorINS8_IJNSF_10device_ptrIiEESI_SI_NSH_IbEEEEEEEPSA_SL_PlNS0_13ScanTileStateIiLb1EEENS7_10__not_fn_tI13should_removeEESA_iNS2_19streaming_context_tIlLb1EEELSB_1EEEvT0_T1_T2_T3_T4_T5_T6_T7_iT8_NS1_7vsmem_tE,"ax",@progbits
	.align	128
        .global         _ZN3cub18CUB_300001_SM_10006detail6select23DeviceSelectSweepKernelINS2_10policy_hubIN4cuda3std3__45tupleIJiiibEEENS0_8NullTypeEiLb0ELNS0_10SelectImplE1EE10Policy1000EN6thrust24THRUST_300001_SM_1000_NS12zip_iteratorINS8_IJNSF_10device_ptrIiEESI_SI_NSH_IbEEEEEEEPSA_SL_PlNS0_13ScanTileStateIiLb1EEENS7_10__not_fn_tI13should_removeEESA_iNS2_19streaming_context_tIlLb1EEELSB_1EEEvT0_T1_T2_T3_T4_T5_T6_T7_iT8_NS1_7vsmem_tE
        .type           _ZN3cub18CUB_300001_SM_10006detail6select23DeviceSelectSweepKernelINS2_10policy_hubIN4cuda3std3__45tupleIJiiibEEENS0_8NullTypeEiLb0ELNS0_10SelectImplE1EE10Policy1000EN6thrust24THRUST_300001_SM_1000_NS12zip_iteratorINS8_IJNSF_10device_ptrIiEESI_SI_NSH_IbEEEEEEEPSA_SL_PlNS0_13ScanTileStateIiLb1EEENS7_10__not_fn_tI13should_removeEESA_iNS2_19streaming_context_tIlLb1EEELSB_1EEEvT0_T1_T2_T3_T4_T5_T6_T7_iT8_NS1_7vsmem_tE,@function
        .size           _ZN3cub18CUB_300001_SM_10006detail6select23DeviceSelectSweepKernelINS2_10policy_hubIN4cuda3std3__45tupleIJiiibEEENS0_8NullTypeEiLb0ELNS0_10SelectImplE1EE10Policy1000EN6thrust24THRUST_300001_SM_1000_NS12zip_iteratorINS8_IJNSF_10device_ptrIiEESI_SI_NSH_IbEEEEEEEPSA_SL_PlNS0_13ScanTileStateIiLb1EEENS7_10__not_fn_tI13should_removeEESA_iNS2_19streaming_context_tIlLb1EEELSB_1EEEvT0_T1_T2_T3_T4_T5_T6_T7_iT8_NS1_7vsmem_tE,(.L_x_164 - _ZN3cub18CUB_300001_SM_10006detail6select23DeviceSelectSweepKernelINS2_10policy_hubIN4cuda3std3__45tupleIJiiibEEENS0_8NullTypeEiLb0ELNS0_10SelectImplE1EE10Policy1000EN6thrust24THRUST_300001_SM_1000_NS12zip_iteratorINS8_IJNSF_10device_ptrIiEESI_SI_NSH_IbEEEEEEEPSA_SL_PlNS0_13ScanTileStateIiLb1EEENS7_10__not_fn_tI13should_removeEESA_iNS2_19streaming_context_tIlLb1EEELSB_1EEEvT0_T1_T2_T3_T4_T5_T6_T7_iT8_NS1_7vsmem_tE)
        .other          _ZN3cub18CUB_300001_SM_10006detail6select23DeviceSelectSweepKernelINS2_10policy_hubIN4cuda3std3__45tupleIJiiibEEENS0_8NullTypeEiLb0ELNS0_10SelectImplE1EE10Policy1000EN6thrust24THRUST_300001_SM_1000_NS12zip_iteratorINS8_IJNSF_10device_ptrIiEESI_SI_NSH_IbEEEEEEEPSA_SL_PlNS0_13ScanTileStateIiLb1EEENS7_10__not_fn_tI13should_removeEESA_iNS2_19streaming_context_tIlLb1EEELSB_1EEEvT0_T1_T2_T3_T4_T5_T6_T7_iT8_NS1_7vsmem_tE,@"STO_CUDA_ENTRY STV_DEFAULT"
_ZN3cub18CUB_300001_SM_10006detail6select23DeviceSelectSweepKernelINS2_10policy_hubIN4cuda3std3__45tupleIJiiibEEENS0_8NullTypeEiLb0ELNS0_10SelectImplE1EE10Policy1000EN6thrust24THRUST_300001_SM_1000_NS12zip_iteratorINS8_IJNSF_10device_ptrIiEESI_SI_NSH_IbEEEEEEEPSA_SL_PlNS0_13ScanTileStateIiLb1EEENS7_10__not_fn_tI13should_removeEESA_iNS2_19streaming_context_tIlLb1EEELSB_1EEEvT0_T1_T2_T3_T4_T5_T6_T7_iT8_NS1_7vsmem_tE:
.text._ZN3cub18CUB_300001_SM_10006detail6select23DeviceSelectSweepKernelINS2_10policy_hubIN4cuda3std3__45tupleIJiiibEEENS0_8NullTypeEiLb0ELNS0_10SelectImplE1EE10Policy1000EN6thrust24THRUST_300001_SM_1000_NS12zip_iteratorINS8_IJNSF_10device_ptrIiEESI_SI_NSH_IbEEEEEEEPSA_SL_PlNS0_13ScanTileStateIiLb1EEENS7_10__not_fn_tI13should_removeEESA_iNS2_19streaming_context_tIlLb1EEELSB_1EEEvT0_T1_T2_T3_T4_T5_T6_T7_iT8_NS1_7vsmem_tE:
[----:B------:R-:W-:Y:S01]  /*0000*/  LDC R1, c[0x0][0x37c] ;  /* 0x0000df00ff017b82 */ /* 0x000fe20000000800 */
[----:B------:R-:W0:Y:S07]  /*0010*/  S2R R0, SR_CTAID.Y ;  /* 0x0000000000007919 */ /* 0x000e2e0000002600 */
[----:B------:R-:W0:Y:S01]  /*0020*/  S2UR UR5, SR_CTAID.X ;  /* 0x00000000000579c3 */ /* 0x000e220000002500 */
[----:B------:R-:W1:Y:S01]  /*0030*/  LDCU UR4, c[0x0][0x3e0] ;  /* 0x00007c00ff0477ac */ /* 0x000e620008000800 */
[----:B------:R-:W2:Y:S06]  /*0040*/  LDCU.64 UR14, c[0x0][0x358] ;  /* 0x00006b00ff0e77ac */ /* 0x000eac0008000a00 */
[----:B------:R-:W0:Y:S01]  /*0050*/  LDC R13, c[0x0][0x374] ;  /* 0x0000dd00ff0d7b82 */ /* 0x000e220000000800 */
[----:B-1----:R-:W-:Y:S01]  /*0060*/  UIADD3 UR4, UPT, UPT, UR4, -0x1, URZ ;  /* 0xffffffff04047890 */ /* 0x002fe2000fffe0ff */
[----:B0-----:R-:W-:-:S04]  /*0070*/  IMAD R13, R13, UR5, R0 ;  /* 0x000000050d0d7c24 */ /* 0x001fc8000f8e0200 */
[C---:B------:R-:W-:Y:S01]  /*0080*/  IMAD.SHL.U32 R5, R13.reuse, 0x100, RZ ;  /* 0x000001000d057824 */ /* 0x040fe200078e00ff */
[----:B------:R-:W-:-:S13]  /*0090*/  ISETP.GE.AND P0, PT, R13, UR4, PT ;  /* 0x000000040d007c0c */ /* 0x000fda000bf06270 */
[----:B--2---:R-:W-:Y:S05]  /*00a0*/  @P0 BRA `(.L_x_1) ;  /* 0x0000002c00f80947 */ /* 0x004fea0003800000 */
[----:B------:R-:W-:-:S13]  /*00b0*/  ISETP.NE.AND P0, PT, R13, RZ, PT ;  /* 0x000000ff0d00720c */ /* 0x000fda0003f05270 */
[----:B------:R-:W-:Y:S05]  /*00c0*/  @P0 BRA `(.L_x_2) ;  /* 0x0000001000a40947 */ /* 0x000fea0003800000 */
[----:B------:R-:W0:Y:S01]  /*00d0*/  S2R R0, SR_TID.X ;  /* 0x0000000000007919 */ /* 0x000e220000002100 */
[----:B------:R-:W1:Y:S01]  /*00e0*/  LDCU.U8 UR6, c[0x0][0x3e8] ;  /* 0x00007d00ff0677ac */ /* 0x000e620008000000 */
[----:B------:R-:W2:Y:S01]  /*00f0*/  LDCU.64 UR4, c[0x0][0x3f8] ;  /* 0x00007f00ff0477ac */ /* 0x000ea20008000a00 */
[----:B------:R-:W3:Y:S01]  /*0100*/  LDCU.128 UR16, c[0x0][0x390] ;  /* 0x00007200ff1077ac */ /* 0x000ee20008000c00 */
[----:B------:R-:W4:Y:S01]  /*0110*/  LDCU.128 UR8, c[0x0][0x380] ;  /* 0x00007000ff0877ac */ /* 0x000f220008000c00 */
[----:B-1----:R-:W-:-:S04]  /*0120*/  UISETP.NE.AND UP0, UPT, UR6, URZ, UPT ;  /* 0x000000ff0600728c */ /* 0x002fc8000bf05270 */
[----:B--2---:R-:W-:Y:S02]  /*0130*/  USEL UR4, UR4, URZ, !UP0 ;  /* 0x000000ff04047287 */ /* 0x004fe4000c000000 */
[----:B------:R-:W-:Y:S01]  /*0140*/  USEL UR5, UR5, URZ, !UP0 ;  /* 0x000000ff05057287 */ /* 0x000fe2000c000000 */
[----:B0-----:R-:W-:-:S05]  /*0150*/  IMAD.SHL.U32 R2, R0, 0x2, RZ ;  /* 0x0000000200027824 */ /* 0x001fca00078e00ff */
[----:B------:R-:W-:-:S04]  /*0160*/  IADD3 R2, P0, P1, R2, UR4, R5 ;  /* 0x0000000402027c10 */ /* 0x000fc8000f91e005 */
[----:B---3--:R-:W-:Y:S02]  /*0170*/  IADD3 R8, P2, PT, R2, UR18, RZ ;  /* 0x0000001202087c10 */ /* 0x008fe4000ff5e0ff */
[----:B------:R-:W-:-:S04]  /*0180*/  IADD3.X R5, PT, PT, RZ, UR5, RZ, P0, P1 ;  /* 0x00000005ff057c10 */ /* 0x000fc800087e24ff */
[----:B------:R-:W-:-:S05]  /*0190*/  IADD3.X R9, PT, PT, R5, UR19, RZ, P2, !PT ;  /* 0x0000001305097c10 */ /* 0x000fca00097fe4ff */
[----:B------:R-:W2:Y:S04]  /*01a0*/  LDG.E.U8 R12, desc[UR14][R8.64+0x1] ;  /* 0x0000010e080c7981 */ /* 0x000ea8000c1e1100 */
[----:B------:R-:W3:Y:S01]  /*01b0*/  LDG.E.U8 R14, desc[UR14][R8.64] ;  /* 0x0000000e080e7981 */ /* 0x000ee2000c1e1100 */
[C---:B------:R-:W-:Y:S01]  /*01c0*/  IMAD.SHL.U32 R4, R2.reuse, 0x4, RZ ;  /* 0x0000000402047824 */ /* 0x040fe200078e00ff */
[----:B------:R-:W-:-:S04]  /*01d0*/  SHF.L.U64.HI R5, R2, 0x2, R5 ;  /* 0x0000000202057819 */ /* 0x000fc80000010205 */
[----:B------:R-:W-:-:S04]  /*01e0*/  IADD3 R6, P0, PT, R4, UR16, RZ ;  /* 0x0000001004067c10 */ /* 0x000fc8000ff1e0ff */
[C---:B------:R-:W-:Y:S02]  /*01f0*/  IADD3.X R7, PT, PT, R5.reuse, UR17, RZ, P0, !PT ;  /* 0x0000001105077c10 */ /* 0x040fe400087fe4ff */
[C---:B----4-:R-:W-:Y:S02]  /*0200*/  IADD3 R2, P0, PT, R4.reuse, UR8, RZ ;  /* 0x0000000804027c10 */ /* 0x050fe4000ff1e0ff */
[----:B------:R-:W-:Y:S01]  /*0210*/  IADD3 R4, P1, PT, R4, UR10, RZ ;  /* 0x0000000a04047c10 */ /* 0x000fe2000ff3e0ff */
[----:B------:R-:W5:Y:S01]  /*0220*/  LDG.E R13, desc[UR14][R6.64] ;  /* 0x0000000e060d7981 */ /* 0x000f62000c1e1900 */
[C---:B------:R-:W-:Y:S02]  /*0230*/  IADD3.X R3, PT, PT, R5.reuse, UR9, RZ, P0, !PT ;  /* 0x0000000905037c10 */ /* 0x040fe400087fe4ff */
[----:B------:R-:W-:Y:S01]  /*0240*/  IADD3.X R5, PT, PT, R5, UR11, RZ, P1, !PT ;  /* 0x0000000b05057c10 */ /* 0x000fe20008ffe4ff */
[----:B------:R0:W5:Y:S04]  /*0250*/  LDG.E R15, desc[UR14][R6.64+0x4] ;  /* 0x0000040e060f7981 */ /* 0x000168000c1e1900 */
[----:B------:R-:W5:Y:S04]  /*0260*/  LDG.E R8, desc[UR14][R2.64] ;  /* 0x0000000e02087981 */ /* 0x000f68000c1e1900 */
[----:B------:R1:W5:Y:S01]  /*0270*/  LDG.E R10, desc[UR14][R2.64+0x4] ;  /* 0x0000040e020a7981 */ /* 0x000362000c1e1900 */
[----:B------:R-:W4:Y:S01]  /*0280*/  S2R R25, SR_LANEID ;  /* 0x0000000000197919 */ /* 0x000f220000000000 */
[----:B------:R-:W0:Y:S02]  /*0290*/  S2UR UR5, SR_CgaCtaId ;  /* 0x00000000000579c3 */ /* 0x000e240000008800 */
[----:B------:R-:W5:Y:S04]  /*02a0*/  LDG.E R9, desc[UR14][R4.64] ;  /* 0x0000000e04097981 */ /* 0x000f68000c1e1900 */
[----:B------:R1:W5:Y:S01]  /*02b0*/  LDG.E R11, desc[UR14][R4.64+0x4] ;  /* 0x0000040e040b7981 */ /* 0x000362000c1e1900 */
[----:B------:R-:W-:Y:S01]  /*02c0*/  UMOV UR4, 0x400 ;  /* 0x0000040000047882 */ /* 0x000fe20000000000 */
[----:B------:R-:W-:Y:S01]  /*02d0*/  SHF.R.U32.HI R20, RZ, 0x5, R0 ;  /* 0x00000005ff147819 */ /* 0x000fe20000011600 */
[----:B0-----:R-:W-:Y:S01]  /*02e0*/  ULEA UR4, UR5, UR4, 0x18 ;  /* 0x0000000405047291 */ /* 0x001fe2000f8ec0ff */
[----:B------:R-:W-:Y:S01]  /*02f0*/  BAR.SYNC.DEFER_BLOCKING 0x0 ;  /* 0x0000000000007b1d */ /* 0x000fe20000010000 */
[----:B----4-:R-:W-:-:S13]  /*0300*/  ISETP.NE.AND P2, PT, R25, 0x1f, PT ;  /* 0x0000001f1900780c */ /* 0x010fda0003f45270 */
[----:B------:R-:W-:Y:S02]  /*0310*/  @!P2 LEA R21, R20, UR4, 0x2 ;  /* 0x000000041415ac11 */ /* 0x000fe4000f8e10ff */
[----:B------:R-:W-:Y:S02]  /*0320*/  ISETP.NE.AND P3, PT, R0, RZ, PT ;  /* 0x000000ff0000720c */ /* 0x000fe40003f65270 */
[----:B--2---:R-:W-:Y:S02]  /*0330*/  ISETP.NE.AND P1, PT, R12, RZ, PT ;  /* 0x000000ff0c00720c */ /* 0x004fe40003f25270 */
[----:B---3--:R-:W-:-:S04]  /*0340*/  ISETP.NE.AND P0, PT, R14, RZ, PT ;  /* 0x000000ff0e00720c */ /* 0x008fc80003f05270 */
[----:B------:R-:W-:-:S05]  /*0350*/  SEL R16, RZ, 0x1, !P0 ;  /* 0x00000001ff107807 */ /* 0x000fca0004000000 */
[----:B------:R-:W-:Y:S02]  /*0360*/  VIADD R17, R16, 0x1 ;  /* 0x0000000110117836 */ /* 0x000fe40000000000 */
[----:B------:R-:W-:-:S05]  /*0370*/  @!P1 IMAD.MOV R17, RZ, RZ, R16 ;  /* 0x000000ffff119224 */ /* 0x000fca00078e0210 */
[----:B------:R-:W0:Y:S02]  /*0380*/  SHFL.UP P1, R18, R17, 0x1, RZ ;  /* 0x0420000011127989 */ /* 0x000e2400000200ff */
[----:B0-----:R-:W-:-:S05]  /*0390*/  @P1 IMAD.IADD R18, R18, 0x1, R17 ;  /* 0x0000000112121824 */ /* 0x001fca00078e0211 */
[----:B------:R-:W0:Y:S02]  /*03a0*/  SHFL.UP P1, R7, R18, 0x2, RZ ;  /* 0x0440000012077989 */ /* 0x000e2400000200ff */
[----:B0-----:R-:W-:-:S05]  /*03b0*/  @P1 IMAD.IADD R7, R18, 0x1, R7 ;  /* 0x0000000112071824 */ /* 0x001fca00078e0207 */
[----:B-1----:R-:W0:Y:S02]  /*03c0*/  SHFL.UP P1, R2, R7, 0x4, RZ ;  /* 0x0480000007027989 */ /* 0x002e2400000200ff */
[----:B0-----:R-:W-:-:S05]  /*03d0*/  @P1 IMAD.IADD R2, R7, 0x1, R2 ;  /* 0x0000000107021824 */ /* 0x001fca00078e0202 */
[----:B------:R-:W0:Y:S02]  /*03e0*/  SHFL.UP P1, R3, R2, 0x8, RZ ;  /* 0x0500000002037989 */ /* 0x000e2400000200ff */
[----:B0-----:R-:W-:-:S05]  /*03f0*/  @P1 IMAD.IADD R3, R2, 0x1, R3 ;  /* 0x0000000102031824 */ /* 0x001fca00078e0203 */
[----:B------:R-:W0:Y:S02]  /*0400*/  SHFL.UP P1, R22, R3, 0x10, RZ ;  /* 0x0600000003167989 */ /* 0x000e2400000200ff */
[----:B0-----:R-:W-:-:S05]  /*0410*/  @P1 IMAD.IADD R22, R3, 0x1, R22 ;  /* 0x0000000103161824 */ /* 0x001fca00078e0216 */
[----:B------:R-:W-:Y:S01]  /*0420*/  @!P2 STS [R21], R22 ;  /* 0x000000161500a388 */ /* 0x000fe20000000800 */
[----:B------:R-:W-:Y:S06]  /*0430*/  BAR.SYNC.DEFER_BLOCKING 0x0 ;  /* 0x0000000000007b1d */ /* 0x000fec0000010000 */
[----:B------:R-:W0:Y:S02]  /*0440*/  LDS.128 R4, [UR4] ;  /* 0x00000004ff047984 */ /* 0x000e240008000c00 */
[----:B------:R-:W1:Y:S01]  /*0450*/  @!P3 LDC.64 R18, c[0x0][0x3d0] ;  /* 0x0000f400ff12bb82 */ /* 0x000e620000000a00 */
[----:B------:R-:W-:-:S02]  /*0460*/  ISETP.NE.AND P1, PT, R20, 0x2, PT ;  /* 0x000000021400780c */ /* 0x000fc40003f25270 */
[----:B------:R-:W-:Y:S01]  /*0470*/  ISETP.NE.AND P2, PT, R20, 0x3, PT ;  /* 0x000000031400780c */ /* 0x000fe20003f45270 */
[----:B------:R-:W-:Y:S02]  /*0480*/  @!P3 IMAD.MOV.U32 R2, RZ, RZ, 0x65 ;  /* 0x00000065ff02b424 */ /* 0x000fe400078e00ff */
[----:B------:R-:W-:Y:S02]  /*0490*/  IMAD.IADD R17, R22, 0x1, -R17 ;  /* 0x0000000116117824 */ /* 0x000fe400078e0a11 */
[----:B0-----:R-:W-:-:S04]  /*04a0*/  IMAD.IADD R23, R4, 0x1, R5 ;  /* 0x0000000104177824 */ /* 0x001fc800078e0205 */
[----:B------:R-:W-:Y:S01]  /*04b0*/  IMAD.IADD R24, R6, 0x1, R23 ;  /* 0x0000000106187824 */ /* 0x000fe200078e0217 */
[----:B------:R-:W-:Y:S02]  /*04c0*/  SEL R23, R23, R4, !P1 ;  /* 0x0000000417177207 */ /* 0x000fe40004800000 */
[----:B------:R-:W-:Y:S01]  /*04d0*/  ISETP.GE.U32.AND P1, PT, R0, 0x20, PT ;  /* 0x000000200000780c */ /* 0x000fe20003f26070 */
[----:B------:R-:W-:Y:S01]  /*04e0*/  IMAD.IADD R3, R7, 0x1, R24 ;  /* 0x0000000107037824 */ /* 0x000fe200078e0218 */
[----:B------:R-:W-:-:S04]  /*04f0*/  SEL R23, R24, R23, !P2 ;  /* 0x0000001718177207 */ /* 0x000fc80005000000 */
[----:B------:R-:W-:Y:S01]  /*0500*/  SEL R23, R23, RZ, P1 ;  /* 0x000000ff17177207 */ /* 0x000fe20000800000 */
[----:B------:R-:W-:Y:S06]  /*0510*/  @!P3 MEMBAR.ALL.GPU ;  /* 0x000000000000b992 */ /* 0x000fec000000a000 */
[----:B------:R-:W-:-:S00]  /*0520*/  @!P3 ERRBAR ;  /* 0x000000000000b9ab */ /* 0x000fc00000000000 */
[----:B------:R-:W-:Y:S06]  /*0530*/  @!P3 CGAERRBAR ;  /* 0x000000000000b5ab */ /* 0x000fec0000000000 */
[----:B-1----:R0:W-:Y:S01]  /*0540*/  @!P3 ST.E.64.STRONG.GPU desc[UR14][R18.64+0x100], R2 ;  /* 0x000100021200b985 */ /* 0x0021e2000c10fb0e */
[----:B------:R-:W-:Y:S02]  /*0550*/  ISETP.GT.AND P1, PT, R3, 0x80, PT ;  /* 0x000000800300780c */ /* 0x000fe40003f24270 */
[----:B------:R-:W-:-:S04]  /*0560*/  ISETP.NE.AND P3, PT, R25, RZ, PT ;  /* 0x000000ff1900720c */ /* 0x000fc80003f65270 */
[----:B------:R-:W-:-:S05]  /*0570*/  SEL R20, R17, RZ, P3 ;  /* 0x000000ff11147207 */ /* 0x000fca0001800000 */
[----:B------:R-:W-:-:S04]  /*0580*/  IMAD.IADD R23, R23, 0x1, R20 ;  /* 0x0000000117177824 */ /* 0x000fc800078e0214 */
[----:B------:R-:W-:Y:S01]  /*0590*/  IMAD.IADD R16, R16, 0x1, R23 ;  /* 0x0000000110107824 */ /* 0x000fe200078e0217 */
[----:B0-----:R-:W-:Y:S06]  /*05a0*/  @P1 BRA `(.L_x_3) ;  /* 0x0000000000d81947 */ /* 0x001fec0003800000 */
[----:B------:R-:W-:Y:S04]  /*05b0*/  BSSY.RECONVERGENT B0, `(.L_x_4) ;  /* 0x000001a000007945 */ /* 0x000fe80003800200 */
[----:B------:R-:W-:Y:S05]  /*05c0*/  @!P0 BRA `(.L_x_5) ;  /* 0x0000000000608947 */ /* 0x000fea0003800000 */
[----:B------:R-:W-:Y:S01]  /*05d0*/  UISETP.NE.AND UP0, UPT, UR6, URZ, UPT ;  /* 0x000000ff0600728c */ /* 0x000fe2000bf05270 */
[----:B------:R-:W-:Y:S01]  /*05e0*/  CS2R R2, SRZ ;  /* 0x0000000000027805 */ /* 0x000fe2000001ff00 */
[----:B------:R-:W0:Y:S01]  /*05f0*/  LDCU.64 UR4, c[0x0][0x3a8] ;  /* 0x00007500ff0477ac */ /* 0x000e220008000a00 */
[----:B------:R-:W1:Y:S01]  /*0600*/  LDCU.64 UR12, c[0x0][0x3c0] ;  /* 0x00007800ff0c77ac */ /* 0x000e620008000a00 */
[----:B------:R-:W2:Y:S05]  /*0610*/  LDCU.128 UR8, c[0x0][0x3b0] ;  /* 0x00007600ff0877ac */ /* 0x000eaa0008000c00 */
[----:B------:R-:W-:Y:S05]  /*0620*/  BRA.U UP0, `(.L_x_6) ;  /* 0x0000000100087547 */ /* 0x000fea000b800000 */
[----:B------:R-:W3:Y:S02]  /*0630*/  LDC.64 R2, c[0x0][0x400] ;  /* 0x00010000ff027b82 */ /* 0x000ee40000000a00 */
[----:B---3--:R-:W5:Y:S02]  /*0640*/  LDG.E.64 R2, desc[UR14][R2.64] ;  /* 0x0000000e02027981 */ /* 0x008f64000c1e1b00 */
.L_x_6:
[----:B-----5:R-:W-:-:S04]  /*0650*/  IADD3 R18, P0, PT, R23, R2, RZ ;  /* 0x0000000217127210 */ /* 0x020fc80007f1e0ff */
[----:B------:R-:W-:Y:S01]  /*0660*/  LEA.HI.X.SX32 R5, R23, R3, 0x1, P0 ;  /* 0x0000000317057211 */ /* 0x000fe200000f0eff */
[----:B------:R-:W-:-:S03]  /*0670*/  IMAD.SHL.U32 R6, R18, 0x4, RZ ;  /* 0x0000000412067824 */ /* 0x000fc600078e00ff */
[----:B------:R-:W-:Y:S02]  /*0680*/  SHF.L.U64.HI R0, R18, 0x2, R5 ;  /* 0x0000000212007819 */ /* 0x000fe40000010205 */
[----:B0-----:R-:W-:Y:S02]  /*0690*/  IADD3 R2, P0, PT, R6, UR4, RZ ;  /* 0x0000000406027c10 */ /* 0x001fe4000ff1e0ff */
[----:B-1----:R-:W-:Y:S02]  /*06a0*/  IADD3 R18, P2, PT, R18, UR12, RZ ;  /* 0x0000000c12127c10 */ /* 0x002fe4000ff5e0ff */
[----:B--2---:R-:W-:Y:S02]  /*06b0*/  IADD3 R4, P1, PT, R6, UR8, RZ ;  /* 0x0000000806047c10 */ /* 0x004fe4000ff3e0ff */
[----:B------:R-:W-:Y:S02]  /*06c0*/  IADD3.X R3, PT, PT, R0, UR5, RZ, P0, !PT ;  /* 0x0000000500037c10 */ /* 0x000fe400087fe4ff */
[----:B------:R-:W-:-:S02]  /*06d0*/  IADD3 R6, P0, PT, R6, UR10, RZ ;  /* 0x0000000a06067c10 */ /* 0x000fc4000ff1e0ff */
[----:B------:R-:W-:Y:S01]  /*06e0*/  IADD3.X R19, PT, PT, R5, UR13, RZ, P2, !PT ;  /* 0x0000000d05137c10 */ /* 0x000fe200097fe4ff */
[----:B------:R0:W-:Y:S01]  /*06f0*/  STG.E desc[UR14][R2.64], R8 ;  /* 0x0000000802007986 */ /* 0x0001e2000c10190e */
[C---:B------:R-:W-:Y:S02]  /*0700*/  IADD3.X R5, PT, PT, R0.reuse, UR9, RZ, P1, !PT ;  /* 0x0000000900057c10 */ /* 0x040fe40008ffe4ff */
[----:B------:R-:W-:-:S03]  /*0710*/  IADD3.X R7, PT, PT, R0, UR11, RZ, P0, !PT ;  /* 0x0000000b00077c10 */ /* 0x000fc600087fe4ff */
[----:B------:R0:W-:Y:S04]  /*0720*/  STG.E desc[UR14][R4.64], R9 ;  /* 0x0000000904007986 */ /* 0x0001e8000c10190e */
[----:B------:R0:W-:Y:S04]  /*0730*/  STG.E desc[UR14][R6.64], R13 ;  /* 0x0000000d06007986 */ /* 0x0001e8000c10190e */
[----:B------:R0:W-:Y:S02]  /*0740*/  STG.E.U8 desc[UR14][R18.64], R14 ;  /* 0x0000000e12007986 */ /* 0x0001e4000c10110e */
.L_x_5:
[----:B------:R-:W-:Y:S05]  /*0750*/  BSYNC.RECONVERGENT B0 ;  /* 0x0000000000007941 */ /* 0x000fea0003800200 */
.L_x_4:
[----:B------:R-:W-:-:S13]  /*0760*/  ISETP.NE.AND P0, PT, R12, RZ, PT ;  /* 0x000000ff0c00720c */ /* 0x000fda0003f05270 */
[----:B------:R-:W-:Y:S05]  /*0770*/  @!P0 EXIT ;  /* 0x000000000000894d */ /* 0x000fea0003800000 */
[----:B------:R-:W-:Y:S01]  /*0780*/  UISETP.NE.AND UP0, UPT, UR6, URZ, UPT ;  /* 0x000000ff0600728c */ /* 0x000fe2000bf05270 */
[----:B0-----:R-:W-:-:S08]  /*0790*/  CS2R R2, SRZ ;  /* 0x0000000000027805 */ /* 0x001fd0000001ff00 */
[----:B------:R-:W-:Y:S05]  /*07a0*/  BRA.U UP0, `(.L_x_7) ;  /* 0x0000000100087547 */ /* 0x000fea000b800000 */
[----:B------:R-:W0:Y:S02]  /*07b0*/  LDC.64 R2, c[0x0][0x400] ;  /* 0x00010000ff027b82 */ /* 0x000e240000000a00 */
[----:B0-----:R-:W5:Y:S02]  /*07c0*/  LDG.E.64 R2, desc[UR14][R2.64] ;  /* 0x0000000e02027981 */ /* 0x001f64000c1e1b00 */
.L_x_7:
[----:B------:R-:W0:Y:S01]  /*07d0*/  LDCU.64 UR4, c[0x0][0x3a8] ;  /* 0x00007500ff0477ac */ /* 0x000e220008000a00 */
[C---:B-----5:R-:W-:Y:S01]  /*07e0*/  IADD3 R8, P0, PT, R16.reuse, R2, RZ ;  /* 0x0000000210087210 */ /* 0x060fe20007f1e0ff */
[----:B------:R-:W1:Y:S03]  /*07f0*/  LDCU.64 UR6, c[0x0][0x3c0] ;  /* 0x00007800ff0677ac */ /* 0x000e660008000a00 */
[----:B------:R-:W-:Y:S01]  /*0800*/  LEA.HI.X.SX32 R5, R16, R3, 0x1, P0 ;  /* 0x0000000310057211 */ /* 0x000fe200000f0eff */
[C---:B------:R-:W-:Y:S01]  /*0810*/  IMAD.SHL.U32 R6, R8.reuse, 0x4, RZ ;  /* 0x0000000408067824 */ /* 0x040fe200078e00ff */
[----:B------:R-:W2:Y:S02]  /*0820*/  LDCU.128 UR8, c[0x0][0x3b0] ;  /* 0x00007600ff0877ac */ /* 0x000ea40008000c00 */
[----:B------:R-:W-:Y:S02]  /*0830*/  SHF.L.U64.HI R0, R8, 0x2, R5 ;  /* 0x0000000208007819 */ /* 0x000fe40000010205 */
[----:B0-----:R-:W-:-:S02]  /*0840*/  IADD3 R2, P0, PT, R6, UR4, RZ ;  /* 0x0000000406027c10 */ /* 0x001fc4000ff1e0ff */
[----:B-1----:R-:W-:Y:S02]  /*0850*/  IADD3 R8, P2, PT, R8, UR6, RZ ;  /* 0x0000000608087c10 */ /* 0x002fe4000ff5e0ff */
[----:B------:R-:W-:Y:S02]  /*0860*/  IADD3.X R3, PT, PT, R0, UR5, RZ, P0, !PT ;  /* 0x0000000500037c10 */ /* 0x000fe400087fe4ff */
[C---:B--2---:R-:W-:Y:S02]  /*0870*/  IADD3 R4, P1, PT, R6.reuse, UR8, RZ ;  /* 0x0000000806047c10 */ /* 0x044fe4000ff3e0ff */
[----:B------:R-:W-:Y:S01]  /*0880*/  IADD3 R6, P0, PT, R6, UR10, RZ ;  /* 0x0000000a06067c10 */ /* 0x000fe2000ff1e0ff */
[----:B------:R-:W-:Y:S01]  /*0890*/  STG.E desc[UR14][R2.64], R10 ;  /* 0x0000000a02007986 */ /* 0x000fe2000c10190e */
[----:B------:R-:W-:Y:S02]  /*08a0*/  IADD3.X R9, PT, PT, R5, UR7, RZ, P2, !PT ;  /* 0x0000000705097c10 */ /* 0x000fe400097fe4ff */
[----:B------:R-:W-:-:S02]  /*08b0*/  IADD3.X R5, PT, PT, R0, UR9, RZ, P1, !PT ;  /* 0x0000000900057c10 */ /* 0x000fc40008ffe4ff */
[----:B------:R-:W-:-:S03]  /*08c0*/  IADD3.X R7, PT, PT, R0, UR11, RZ, P0, !PT ;  /* 0x0000000b00077c10 */ /* 0x000fc600087fe4ff */
[----:B------:R-:W-:Y:S04]  /*08d0*/  STG.E desc[UR14][R4.64], R11 ;  /* 0x0000000b04007986 */ /* 0x000fe8000c10190e */
[----:B------:R-:W-:Y:S04]  /*08e0*/  STG.E desc[UR14][R6.64], R15 ;  /* 0x0000000f06007986 */ /* 0x000fe8000c10190e */
[----:B------:R-:W-:Y:S01]  /*08f0*/  STG.E.U8 desc[UR14][R8.64], R12 ;  /* 0x0000000c08007986 */ /* 0x000fe2000c10110e */
[----:B------:R-:W-:Y:S05]  /*0900*/  EXIT ;  /* 0x000000000000794d */ /* 0x000fea0003800000 */
.L_x_3:
[----:B------:R-:W-:Y:S01]  /*0910*/  BAR.SYNC.DEFER_BLOCKING 0x0 ;  /* 0x0000000000007b1d */ /* 0x000fe20000010000 */
[----:B------:R-:W-:Y:S02]  /*0920*/  ISETP.NE.AND P0, PT, R14, RZ, PT ;  /* 0x000000ff0e00720c */ /* 0x000fe40003f05270 */
[----:B------:R-:W-:Y:S02]  /*0930*/  ISETP.NE.AND P2, PT, R12, RZ, PT ;  /* 0x000000ff0c00720c */ /* 0x000fe40003f45270 */
[----:B------:R-:W-:-:S09]  /*0940*/  ISETP.GE.U32.AND P1, PT, R0, R3, PT ;  /* 0x000000030000720c */ /* 0x000fd20003f26070 */
[----:B------:R-:W-:Y:S02]  /*0950*/  @P0 LEA R2, R23, UR4, 0x4 ;  /* 0x0000000417020c11 */ /* 0x000fe4000f8e20ff */
[----:B------:R-:W-:-:S03]  /*0960*/  @P2 LEA R16, R16, UR4, 0x4 ;  /* 0x0000000410102c11 */ /* 0x000fc6000f8e20ff */
[----:B-----5:R0:W-:Y:S04]  /*0970*/  @P0 STS.64 [R2], R8 ;  /* 0x0000000802000388 */ /* 0x0201e80000000a00 */
[----:B------:R0:W-:Y:S04]  /*0980*/  @P0 STS [R2+0x8], R13 ;  /* 0x0000080d02000388 */ /* 0x0001e80000000800 */
[----:B------:R0:W-:Y:S04]  /*0990*/  @P0 STS.U8 [R2+0xc], R14 ;  /* 0x00000c0e02000388 */ /* 0x0001e80000000000 */
[----:B------:R0:W-:Y:S04]  /*09a0*/  @P2 STS.64 [R16], R10 ;  /* 0x0000000a10002388 */ /* 0x0001e80000000a00 */
[----:B------:R0:W-:Y:S04]  /*09b0*/  @P2 STS [R16+0x8], R15 ;  /* 0x0000080f10002388 */ /* 0x0001e80000000800 */
[----:B------:R0:W-:Y:S01]  /*09c0*/  @P2 STS.U8 [R16+0xc], R12 ;  /* 0x00000c0c10002388 */ /* 0x0001e20000000000 */
[----:B------:R-:W-:Y:S06]  /*09d0*/  BAR.SYNC.DEFER_BLOCKING 0x0 ;  /* 0x0000000000007b1d */ /* 0x000fec0000010000 */
[----:B------:R-:W-:Y:S05]  /*09e0*/  @P1 EXIT ;  /* 0x000000000000194d */ /* 0x000fea0003800000 */
[----:B------:R-:W-:Y:S01]  /*09f0*/  IADD3 R5, PT, PT, R7, R5, R6 ;  /* 0x0000000507057210 */ /* 0x000fe20007ffe006 */
[----:B------:R-:W1:Y:S01]  /*0a00*/  LDCU.64 UR10, c[0x0][0x3a8] ;  /* 0x00007500ff0a77ac */ /* 0x000e620008000a00 */
[----:B0-----:R-:W-:Y:S01]  /*0a10*/  LOP3.LUT R2, RZ, R0, RZ, 0x33, !PT ;  /* 0x00000000ff027212 */ /* 0x001fe200078e33ff */
[----:B------:R-:W-:Y:S01]  /*0a20*/  BSSY.RECONVERGENT B0, `(.L_x_8) ;  /* 0x0000030000007945 */ /* 0x000fe20003800200 */
[----:B------:R-:W0:Y:S02]  /*0a30*/  LDCU.128 UR16, c[0x0][0x3b0] ;  /* 0x00007600ff1077ac */ /* 0x000e240008000c00 */
[----:B------:R-:W-:-:S04]  /*0a40*/  IADD3 R2, PT, PT, R2, R5, R4 ;  /* 0x0000000502027210 */ /* 0x000fc80007ffe004 */
[----:B------:R-:W-:-:S04]  /*0a50*/  LOP3.LUT R4, R2, 0x180, RZ, 0xc0, !PT ;  /* 0x0000018002047812 */ /* 0x000fc800078ec0ff */
[----:B------:R-:W-:-:S13]  /*0a60*/  ISETP.NE.AND P0, PT, R4, 0x180, PT ;  /* 0x000001800400780c */ /* 0x000fda0003f05270 */
[----:B01----:R-:W-:Y:S05]  /*0a70*/  @!P0 BRA `(.L_x_9) ;  /* 0x0000000000a88947 */ /* 0x003fea0003800000 */
[----:B------:R-:W0:Y:S01]  /*0a80*/  LDCU.64 UR8, c[0x0][0x3c0] ;  /* 0x00007800ff0877ac */ /* 0x000e220008000a00 */
[----:B------:R-:W-:Y:S01]  /*0a90*/  LEA.HI R4, R2, 0x1, RZ, 0x19 ;  /* 0x0000000102047811 */ /* 0x000fe200078fc8ff */
[----:B------:R-:W-:Y:S01]  /*0aa0*/  BSSY.RECONVERGENT B1, `(.L_x_10) ;  /* 0x0000026000017945 */ /* 0x000fe20003800200 */
[----:B------:R-:W-:Y:S01]  /*0ab0*/  LEA R14, R0, UR4, 0x4 ;  /* 0x00000004000e7c11 */ /* 0x000fe2000f8e20ff */
[----:B------:R-:W-:Y:S01]  /*0ac0*/  IMAD.MOV.U32 R25, RZ, RZ, R0 ;  /* 0x000000ffff197224 */ /* 0x000fe200078e0000 */
[----:B------:R-:W-:Y:S01]  /*0ad0*/  LOP3.LUT R4, R4, 0x3, RZ, 0xc0, !PT ;  /* 0x0000000304047812 */ /* 0x000fe200078ec0ff */
[----:B------:R-:W-:Y:S01]  /*0ae0*/  IMAD.MOV.U32 R19, RZ, RZ, RZ ;  /* 0x000000ffff137224 */ /* 0x000fe200078e00ff */
[----:B0-----:R-:W-:-:S03]  /*0af0*/  IADD3 R15, P0, PT, R0, UR8, RZ ;  /* 0x00000008000f7c10 */ /* 0x001fc6000ff1e0ff */
[----:B------:R-:W-:Y:S02]  /*0b00*/  IMAD.MOV R0, RZ, RZ, -R4 ;  /* 0x000000ffff007224 */ /* 0x000fe400078e0a04 */
[----:B------:R-:W-:-:S08]  /*0b10*/  IMAD.X R17, RZ, RZ, UR9, P0 ;  /* 0x00000009ff117e24 */ /* 0x000fd000080e06ff */
.L_x_11:
[----:B------:R-:W-:Y:S02]  /*0b20*/  ISETP.NE.AND P0, PT, RZ, UR6, PT ;  /* 0x00000006ff007c0c */ /* 0x000fe4000bf05270 */
[----:B0-----:R-:W-:Y:S01]  /*0b30*/  CS2R R10, SRZ ;  /* 0x00000000000a7805 */ /* 0x001fe2000001ff00 */
[----:B------:R0:W1:Y:S10]  /*0b40*/  LDS.128 R4, [R14] ;  /* 0x000000000e047984 */ /* 0x0000740000000c00 */
[----:B------:R-:W2:Y:S02]  /*0b50*/  @!P0 LDC.64 R22, c[0x0][0x400] ;  /* 0x00010000ff168b82 */ /* 0x000ea40000000a00 */
[----:B--2---:R-:W2:Y:S01]  /*0b60*/  @!P0 LDG.E.64 R10, desc[UR14][R22.64] ;  /* 0x0000000e160a8981 */ /* 0x004ea2000c1e1b00 */
[----:B------:R-:W-:-:S02]  /*0b70*/  VIADD R0, R0, 0x1 ;  /* 0x0000000100007836 */ /* 0x000fc40000000000 */
[----:B0-----:R-:W-:Y:S01]  /*0b80*/  VIADD R14, R14, 0x800 ;  /* 0x000008000e0e7836 */ /* 0x001fe20000000000 */
[-C--:B--2---:R-:W-:Y:S02]  /*0b90*/  IADD3 R16, P0, PT, R25, R10.reuse, RZ ;  /* 0x0000000a19107210 */ /* 0x084fe40007f1e0ff */
[----:B------:R-:W-:-:S03]  /*0ba0*/  IADD3 R10, P3, PT, R15, R10, RZ ;  /* 0x0000000a0f0a7210 */ /* 0x000fc60007f7e0ff */
[--C-:B------:R-:W-:Y:S02]  /*0bb0*/  IMAD.X R9, R19, 0x1, R11.reuse, P0 ;  /* 0x0000000113097824 */ /* 0x100fe400000e060b */
[C---:B------:R-:W-:Y:S02]  /*0bc0*/  IMAD.SHL.U32 R20, R16.reuse, 0x4, RZ ;  /* 0x0000000410147824 */ /* 0x040fe400078e00ff */
[----:B------:R-:W-:Y:S01]  /*0bd0*/  IMAD.X R11, R17, 0x1, R11, P3 ;  /* 0x00000001110b7824 */ /* 0x000fe200018e060b */
[----:B------:R-:W-:Y:S02]  /*0be0*/  SHF.L.U64.HI R16, R16, 0x2, R9 ;  /* 0x0000000210107819 */ /* 0x000fe40000010209 */
[C---:B------:R-:W-:Y:S02]  /*0bf0*/  IADD3 R8, P0, PT, R20.reuse, UR10, RZ ;  /* 0x0000000a14087c10 */ /* 0x040fe4000ff1e0ff */
[C---:B------:R-:W-:Y:S02]  /*0c00*/  IADD3 R12, P1, PT, R20.reuse, UR16, RZ ;  /* 0x00000010140c7c10 */ /* 0x040fe4000ff3e0ff */
[----:B------:R-:W-:-:S02]  /*0c10*/  IADD3 R20, P2, PT, R20, UR18, RZ ;  /* 0x0000001214147c10 */ /* 0x000fc4000ff5e0ff */
[C---:B------:R-:W-:Y:S02]  /*0c20*/  IADD3.X R9, PT, PT, R16.reuse, UR11, RZ, P0, !PT ;  /* 0x0000000b10097c10 */ /* 0x040fe400087fe4ff */
[C---:B------:R-:W-:Y:S02]  /*0c30*/  IADD3.X R13, PT, PT, R16.reuse, UR17, RZ, P1, !PT ;  /* 0x00000011100d7c10 */ /* 0x040fe40008ffe4ff */
[----:B------:R-:W-:Y:S01]  /*0c40*/  IADD3.X R21, PT, PT, R16, UR19, RZ, P2, !PT ;  /* 0x0000001310157c10 */ /* 0x000fe200097fe4ff */
[----:B-1----:R0:W-:Y:S01]  /*0c50*/  STG.E desc[UR14][R8.64], R4 ;  /* 0x0000000408007986 */ /* 0x0021e2000c10190e */
[----:B------:R-:W-:Y:S02]  /*0c60*/  ISETP.NE.AND P0, PT, R0, RZ, PT ;  /* 0x000000ff0000720c */ /* 0x000fe40003f05270 */
[----:B------:R-:W-:Y:S01]  /*0c70*/  IADD3 R16, P1, PT, R25, 0x80, RZ ;  /* 0x0000008019107810 */ /* 0x000fe20007f3e0ff */
[----:B------:R0:W-:Y:S01]  /*0c80*/  STG.E desc[UR14][R12.64], R5 ;  /* 0x000000050c007986 */ /* 0x0001e2000c10190e */
[----:B------:R-:W-:-:S03]  /*0c90*/  IADD3 R15, P2, PT, R15, 0x80, RZ ;  /* 0x000000800f0f7810 */ /* 0x000fc60007f5e0ff */
[----:B------:R0:W-:Y:S01]  /*0ca0*/  STG.E desc[UR14][R20.64], R6 ;  /* 0x0000000614007986 */ /* 0x0001e2000c10190e */
[----:B------:R-:W-:Y:S02]  /*0cb0*/  IMAD.MOV.U32 R25, RZ, RZ, R16 ;  /* 0x000000ffff197224 */ /* 0x000fe400078e0010 */
[----:B------:R-:W-:Y:S01]  /*0cc0*/  IMAD.X R19, RZ, RZ, R19, P1 ;  /* 0x000000ffff137224 */ /* 0x000fe200008e0613 */
[----:B------:R0:W-:Y:S01]  /*0cd0*/  STG.E.U8 desc[UR14][R10.64], R7 ;  /* 0x000000070a007986 */ /* 0x0001e2000c10110e */
[----:B------:R-:W-:Y:S01]  /*0ce0*/  IMAD.X R17, RZ, RZ, R17, P2 ;  /* 0x000000ffff117224 */ /* 0x000fe200010e0611 */
[----:B------:R-:W-:Y:S06]  /*0cf0*/  @P0 BRA `(.L_x_11) ;  /* 0xfffffffc00880947 */ /* 0x000fec000383ffff */
[----:B------:R-:W-:Y:S05]  /*0d00*/  BSYNC.RECONVERGENT B1 ;  /* 0x0000000000017941 */ /* 0x000fea0003800200 */
.L_x_10:
[----:B------:R-:W-:-:S07]  /*0d10*/  IMAD.MOV.U32 R0, RZ, RZ, R16 ;  /* 0x000000ffff007224 */ /* 0x000fce00078e0010 */
.L_x_9:
[----:B------:R-:W-:Y:S05]  /*0d20*/  BSYNC.RECONVERGENT B0 ;  /* 0x0000000000007941 */ /* 0x000fea0003800200 */
.L_x_8:
[----:B------:R-:W-:-:S13]  /*0d30*/  ISETP.GE.U32.AND P0, PT, R2, 0x180, PT ;  /* 0x000001800200780c */ /* 0x000fda0003f06070 */
[----:B------:R-:W-:Y:S05]  /*0d40*/  @!P0 EXIT ;  /* 0x000000000000894d */ /* 0x000fea0003800000 */
[----:B------:R-:W1:Y:S01]  /*0d50*/  S2UR UR5, SR_CgaCtaId ;  /* 0x00000000000579c3 */ /* 0x000e620000008800 */
[----:B------:R-:W0:Y:S01]  /*0d60*/  LDCU.64 UR8, c[0x0][0x3c0] ;  /* 0x00007800ff0877ac */ /* 0x000e220008000a00 */
[C---:B------:R-:W-:Y:S01]  /*0d70*/  IMAD.WIDE.U32 R14, R0.reuse, 0x4, RZ ;  /* 0x00000004000e7825 */ /* 0x040fe200078e00ff */
[----:B------:R-:W-:Y:S01]  /*0d80*/  UMOV UR4, 0x400 ;  /* 0x0000040000047882 */ /* 0x000fe20000000000 */
[----:B------:R-:W-:Y:S02]  /*0d90*/  UISETP.NE.AND UP0, UPT, UR6, URZ, UPT ;  /* 0x000000ff0600728c */ /* 0x000fe4000bf05270 */
[----:B------:R-:W-:Y:S01]  /*0da0*/  IMAD.MOV.U32 R2, RZ, RZ, R14 ;  /* 0x000000ffff027224 */ /* 0x000fe200078e000e */
[----:B------:R-:W2:Y:S03]  /*0db0*/  LDCU.64 UR10, c[0x0][0x3a8] ;  /* 0x00007500ff0a77ac */ /* 0x000ea60008000a00 */
[----:B------:R-:W-:Y:S01]  /*0dc0*/  PLOP3.LUT P0, PT, PT, PT, UP0, 0x80, 0x8 ;  /* 0x000000000008781c */ /* 0x000fe20003f0f008 */
[----:B------:R-:W3:Y:S01]  /*0dd0*/  LDCU.128 UR16, c[0x0][0x3b0] ;  /* 0x00007600ff1077ac */ /* 0x000ee20008000c00 */
[----:B0-----:R-:W-:Y:S01]  /*0de0*/  IADD3 R13, P1, PT, R0, UR8, RZ ;  /* 0x00000008000d7c10 */ /* 0x001fe2000ff3e0ff */
[----:B-1----:R-:W-:-:S04]  /*0df0*/  ULEA UR4, UR5, UR4, 0x18 ;  /* 0x0000000405047291 */ /* 0x002fc8000f8ec0ff */
[----:B------:R-:W-:Y:S02]  /*0e00*/  IMAD.X R14, RZ, RZ, UR9, P1 ;  /* 0x00000009ff0e7e24 */ /* 0x000fe400088e06ff */
[----:B------:R-:W-:-:S05]  /*0e10*/  LEA R12, R0, UR4, 0x4 ;  /* 0x00000004000c7c11 */ /* 0x000fca000f8e20ff */
[----:B--23--:R-:W-:-:S07]  /*0e20*/  VIADD R12, R12, 0x1000 ;  /* 0x000010000c0c7836 */ /* 0x00cfce0000000000 */
.L_x_12:
[----:B---3--:R-:W0:Y:S01]  /*0e30*/  @!P0 LDC.64 R10, c[0x0][0x400] ;  /* 0x00010000ff0a8b82 */ /* 0x008e220000000a00 */
[----:B------:R-:W-:Y:S01]  /*0e40*/  CS2R R8, SRZ ;  /* 0x0000000000087805 */ /* 0x000fe2000001ff00 */
[----:B------:R-:W1:Y:S05]  /*0e50*/  LDS.128 R4, [R12+-0x1000] ;  /* 0xfff000000c047984 */ /* 0x000e6a0000000c00 */
[----:B0-----:R-:W2:Y:S01]  /*0e60*/  @!P0 LDG.E.64 R8, desc[UR14][R10.64] ;  /* 0x0000000e0a088981 */ /* 0x001ea2000c1e1b00 */
[----:B------:R-:W-:-:S06]  /*0e70*/  UISETP.NE.AND UP0, UPT, UR6, URZ, UPT ;  /* 0x000000ff0600728c */ /* 0x000fcc000bf05270 */
[----:B------:R-:W-:-:S13]  /*0e80*/  PLOP3.LUT P0, PT, PT, PT, UP0, 0x80, 0x8 ;  /* 0x000000000008781c */ /* 0x000fda0003f0f008 */
[----:B------:R-:W0:Y:S01]  /*0e90*/  @!P0 LDC.64 R28, c[0x0][0x400] ;  /* 0x00010000ff1c8b82 */ /* 0x000e220000000a00 */
[C---:B--2---:R-:W-:Y:S02]  /*0ea0*/  LEA R18, P1, R8.reuse, R2, 0x2 ;  /* 0x0000000208127211 */ /* 0x044fe400078210ff */
[----:B------:R-:W-:Y:S02]  /*0eb0*/  IADD3 R22, P4, PT, R13, R8, RZ ;  /* 0x000000080d167210 */ /* 0x000fe40007f9e0ff */
[--C-:B------:R-:W-:Y:S02]  /*0ec0*/  LEA.HI.X R16, R8, R15, R9.reuse, 0x2, P1 ;  /* 0x0000000f08107211 */ /* 0x100fe400008f1409 */
[----:B------:R-:W-:Y:S01]  /*0ed0*/  IADD3 R20, P1, PT, R18, UR10, RZ ;  /* 0x0000000a12147c10 */ /* 0x000fe2000ff3e0ff */
[----:B------:R-:W-:Y:S01]  /*0ee0*/  IMAD.X R23, R14, 0x1, R9, P4 ;  /* 0x000000010e177824 */ /* 0x000fe200020e0609 */
[C---:B------:R-:W-:Y:S01]  /*0ef0*/  IADD3 R26, P2, PT, R18.reuse, UR16, RZ ;  /* 0x00000010121a7c10 */ /* 0x040fe2000ff5e0ff */
[----:B------:R-:W2:Y:S01]  /*0f00*/  LDS.128 R8, [R12+-0x800] ;  /* 0xfff800000c087984 */ /* 0x000ea20000000c00 */
[----:B------:R-:W-:-:S02]  /*0f10*/  IADD3 R18, P3, PT, R18, UR18, RZ ;  /* 0x0000001212127c10 */ /* 0x000fc4000ff7e0ff */
[C---:B------:R-:W-:Y:S02]  /*0f20*/  IADD3.X R21, PT, PT, R16.reuse, UR11, RZ, P1, !PT ;  /* 0x0000000b10157c10 */ /* 0x040fe40008ffe4ff */
[C---:B------:R-:W-:Y:S02]  /*0f30*/  IADD3.X R27, PT, PT, R16.reuse, UR17, RZ, P2, !PT ;  /* 0x00000011101b7c10 */ /* 0x040fe400097fe4ff */
[----:B------:R-:W-:Y:S02]  /*0f40*/  IADD3.X R19, PT, PT, R16, UR19, RZ, P3, !PT ;  /* 0x0000001310137c10 */ /* 0x000fe40009ffe4ff */
[----:B------:R-:W-:Y:S01]  /*0f50*/  CS2R R16, SRZ ;  /* 0x0000000000107805 */ /* 0x000fe2000001ff00 */
[----:B-1----:R-:W-:Y:S04]  /*0f60*/  STG.E desc[UR14][R20.64], R4 ;  /* 0x0000000414007986 */ /* 0x002fe8000c10190e */
[----:B------:R-:W-:Y:S04]  /*0f70*/  STG.E desc[UR14][R26.64], R5 ;  /* 0x000000051a007986 */ /* 0x000fe8000c10190e */
[----:B------:R1:W-:Y:S04]  /*0f80*/  STG.E desc[UR14][R18.64], R6 ;  /* 0x0000000612007986 */ /* 0x0003e8000c10190e */
[----:B------:R3:W-:Y:S04]  /*0f90*/  STG.E.U8 desc[UR14][R22.64], R7 ;  /* 0x0000000716007986 */ /* 0x0007e8000c10110e */
[----:B0-----:R-:W4:Y:S01]  /*0fa0*/  @!P0 LDG.E.64 R16, desc[UR14][R28.64] ;  /* 0x0000000e1c108981 */ /* 0x001f22000c1e1b00 */
[----:B-1----:R-:W0:Y:S03]  /*0fb0*/  @!P0 LDC.64 R18, c[0x0][0x400] ;  /* 0x00010000ff128b82 */ /* 0x002e260000000a00 */
[----:B------:R-:W1:Y:S01]  /*0fc0*/  LDS.128 R4, [R12] ;  /* 0x000000000c047984 */ /* 0x000e620000000c00 */
[----:B---3--:R-:W-:-:S02]  /*0fd0*/  CS2R R22, SRZ ;  /* 0x0000000000167805 */ /* 0x008fc4000001ff00 */
[----:B----4-:R-:W-:-:S04]  /*0fe0*/  LEA R25, P1, R16, R2, 0x2 ;  /* 0x0000000210197211 */ /* 0x010fc800078210ff */
[--C-:B------:R-:W-:Y:S02]  /*0ff0*/  LEA.HI.X R28, R16, R15, R17.reuse, 0x2, P1 ;  /* 0x0000000f101c7211 */ /* 0x100fe400008f1411 */
[C---:B------:R-:W-:Y:S02]  /*1000*/  IADD3 R24, P1, PT, R25.reuse, UR10, RZ ;  /* 0x0000000a19187c10 */ /* 0x040fe4000ff3e0ff */
[----:B------:R-:W-:Y:S02]  /*1010*/  IADD3 R26, P2, PT, R25, UR16, RZ ;  /* 0x00000010191a7c10 */ /* 0x000fe4000ff5e0ff */
[----:B------:R-:W-:Y:S02]  /*1020*/  IADD3 R16, P4, PT, R13, R16, RZ ;  /* 0x000000100d107210 */ /* 0x000fe40007f9e0ff */
[----:B------:R-:W-:Y:S02]  /*1030*/  IADD3 R20, P3, PT, R25, UR18, RZ ;  /* 0x0000001219147c10 */ /* 0x000fe4000ff7e0ff */
[----:B------:R-:W-:Y:S01]  /*1040*/  IADD3.X R25, PT, PT, R28, UR11, RZ, P1, !PT ;  /* 0x0000000b1c197c10 */ /* 0x000fe20008ffe4ff */
[----:B------:R-:W-:Y:S01]  /*1050*/  IMAD.X R17, R14, 0x1, R17, P4 ;  /* 0x000000010e117824 */ /* 0x000fe200020e0611 */
[----:B------:R-:W-:-:S02]  /*1060*/  IADD3.X R27, PT, PT, R28, UR17, RZ, P2, !PT ;  /* 0x000000111c1b7c10 */ /* 0x000fc400097fe4ff */
[----:B------:R-:W-:Y:S01]  /*1070*/  IADD3.X R21, PT, PT, R28, UR19, RZ, P3, !PT ;  /* 0x000000131c157c10 */ /* 0x000fe20009ffe4ff */
[----:B--2---:R-:W-:Y:S04]  /*1080*/  STG.E desc[UR14][R24.64+0x200], R8 ;  /* 0x0002000818007986 */ /* 0x004fe8000c10190e */
[----:B------:R-:W-:Y:S04]  /*1090*/  STG.E desc[UR14][R26.64+0x200], R9 ;  /* 0x000200091a007986 */ /* 0x000fe8000c10190e */
[----:B------:R-:W-:Y:S04]  /*10a0*/  STG.E desc[UR14][R20.64+0x200], R10 ;  /* 0x0002000a14007986 */ /* 0x000fe8000c10190e */
[----:B------:R2:W-:Y:S04]  /*10b0*/  STG.E.U8 desc[UR14][R16.64+0x80], R11 ;  /* 0x0000800b10007986 */ /* 0x0005e8000c10110e */
[----:B0-----:R-:W3:Y:S01]  /*10c0*/  @!P0 LDG.E.64 R22, desc[UR14][R18.64] ;  /* 0x0000000e12168981 */ /* 0x001ee2000c1e1b00 */
[----:B------:R-:W0:Y:S03]  /*10d0*/  @!P0 LDC.64 R28, c[0x0][0x400] ;  /* 0x00010000ff1c8b82 */ /* 0x000e260000000a00 */
[----:B------:R4:W5:Y:S01]  /*10e0*/  LDS.128 R8, [R12+0x800] ;  /* 0x000800000c087984 */ /* 0x0009620000000c00 */
[----:B--2---:R-:W-:-:S02]  /*10f0*/  CS2R R16, SRZ ;  /* 0x0000000000107805 */ /* 0x004fc4000001ff00 */
[----:B---3--:R-:W-:-:S04]  /*1100*/  LEA R18, P1, R22, R2, 0x2 ;  /* 0x0000000216127211 */ /* 0x008fc800078210ff */
[--C-:B------:R-:W-:Y:S02]  /*1110*/  LEA.HI.X R19, R22, R15, R23.reuse, 0x2, P1 ;  /* 0x0000000f16137211 */ /* 0x100fe400008f1417 */
[C---:B------:R-:W-:Y:S02]  /*1120*/  IADD3 R20, P1, PT, R18.reuse, UR10, RZ ;  /* 0x0000000a12147c10 */ /* 0x040fe4000ff3e0ff */
[C---:B------:R-:W-:Y:S02]  /*1130*/  IADD3 R24, P2, PT, R18.reuse, UR16, RZ ;  /* 0x0000001012187c10 */ /* 0x040fe4000ff5e0ff */
[----:B------:R-:W-:Y:S02]  /*1140*/  IADD3 R22, P4, PT, R13, R22, RZ ;  /* 0x000000160d167210 */ /* 0x000fe40007f9e0ff */
[----:B------:R-:W-:Y:S02]  /*1150*/  IADD3 R26, P3, PT, R18, UR18, RZ ;  /* 0x00000012121a7c10 */ /* 0x000fe4000ff7e0ff */
[C---:B------:R-:W-:Y:S01]  /*1160*/  IADD3.X R21, PT, PT, R19.reuse, UR11, RZ, P1, !PT ;  /* 0x0000000b13157c10 */ /* 0x040fe20008ffe4ff */
[----:B------:R-:W-:Y:S01]  /*1170*/  IMAD.X R23, R14, 0x1, R23, P4 ;  /* 0x000000010e177824 */ /* 0x000fe200020e0617 */
[----:B------:R-:W-:-:S02]  /*1180*/  IADD3.X R25, PT, PT, R19, UR17, RZ, P2, !PT ;  /* 0x0000001113197c10 */ /* 0x000fc400097fe4ff */
[----:B------:R-:W-:Y:S01]  /*1190*/  IADD3.X R27, PT, PT, R19, UR19, RZ, P3, !PT ;  /* 0x00000013131b7c10 */ /* 0x000fe20009ffe4ff */
[----:B-1----:R1:W-:Y:S04]  /*11a0*/  STG.E desc[UR14][R20.64+0x400], R4 ;  /* 0x0004000414007986 */ /* 0x0023e8000c10190e */
[----:B------:R2:W-:Y:S04]  /*11b0*/  STG.E desc[UR14][R24.64+0x400], R5 ;  /* 0x0004000518007986 */ /* 0x0005e8000c10190e */
[----:B------:R3:W-:Y:S04]  /*11c0*/  STG.E desc[UR14][R26.64+0x400], R6 ;  /* 0x000400061a007986 */ /* 0x0007e8000c10190e */
[----:B------:R3:W-:Y:S04]  /*11d0*/  STG.E.U8 desc[UR14][R22.64+0x100], R7 ;  /* 0x0001000716007986 */ /* 0x0007e8000c10110e */
[----:B0-----:R-:W5:Y:S01]  /*11e0*/  @!P0 LDG.E.64 R16, desc[UR14][R28.64] ;  /* 0x0000000e1c108981 */ /* 0x001f62000c1e1b00 */
[----:B------:R-:W-:-:S02]  /*11f0*/  VIADD R0, R0, 0x200 ;  /* 0x0000020000007836 */ /* 0x000fc40000000000 */
[----:B----4-:R-:W-:Y:S01]  /*1200*/  VIADD R12, R12, 0x2000 ;  /* 0x000020000c0c7836 */ /* 0x010fe20000000000 */
[----:B-----5:R-:W-:-:S04]  /*1210*/  LEA R19, P1, R16, R2, 0x2 ;  /* 0x0000000210137211 */ /* 0x020fc800078210ff */
[--C-:B------:R-:W-:Y:S02]  /*1220*/  LEA.HI.X R28, R16, R15, R17.reuse, 0x2, P1 ;  /* 0x0000000f101c7211 */ /* 0x100fe400008f1411 */
[C---:B------:R-:W-:Y:S02]  /*1230*/  IADD3 R18, P1, PT, R19.reuse, UR10, RZ ;  /* 0x0000000a13127c10 */ /* 0x040fe4000ff3e0ff */
[----:B-1----:R-:W-:Y:S02]  /*1240*/  IADD3 R20, P2, PT, R19, UR16, RZ ;  /* 0x0000001013147c10 */ /* 0x002fe4000ff5e0ff */
[----:B------:R-:W-:Y:S02]  /*1250*/  IADD3 R16, P4, PT, R13, R16, RZ ;  /* 0x000000100d107210 */ /* 0x000fe40007f9e0ff */
[----:B------:R-:W-:Y:S02]  /*1260*/  IADD3 R4, P3, PT, R19, UR18, RZ ;  /* 0x0000001213047c10 */ /* 0x000fe4000ff7e0ff */
[----:B------:R-:W-:Y:S01]  /*1270*/  IADD3.X R19, PT, PT, R28, UR11, RZ, P1, !PT ;  /* 0x0000000b1c137c10 */ /* 0x000fe20008ffe4ff */
[----:B------:R-:W-:Y:S01]  /*1280*/  IMAD.X R17, R14, 0x1, R17, P4 ;  /* 0x000000010e117824 */ /* 0x000fe200020e0611 */
[----:B------:R-:W-:-:S02]  /*1290*/  IADD3.X R21, PT, PT, R28, UR17, RZ, P2, !PT ;  /* 0x000000111c157c10 */ /* 0x000fc400097fe4ff */
[----:B--2---:R-:W-:Y:S01]  /*12a0*/  IADD3.X R5, PT, PT, R28, UR19, RZ, P3, !PT ;  /* 0x000000131c057c10 */ /* 0x004fe20009ffe4ff */
[----:B------:R3:W-:Y:S01]  /*12b0*/  STG.E desc[UR14][R18.64+0x600], R8 ;  /* 0x0006000812007986 */ /* 0x0007e2000c10190e */
[----:B------:R-:W-:Y:S02]  /*12c0*/  ISETP.GE.AND P1, PT, R0, R3, PT ;  /* 0x000000030000720c */ /* 0x000fe40003f26270 */
[----:B------:R-:W-:Y:S01]  /*12d0*/  IADD3 R2, P2, PT, R2, 0x800, RZ ;  /* 0x0000080002027810 */ /* 0x000fe20007f5e0ff */
[----:B------:R3:W-:Y:S01]  /*12e0*/  STG.E desc[UR14][R20.64+0x600], R9 ;  /* 0x0006000914007986 */ /* 0x0007e2000c10190e */
[----:B------:R-:W-:-:S03]  /*12f0*/  IADD3 R13, P3, PT, R13, 0x200, RZ ;  /* 0x000002000d0d7810 */ /* 0x000fc60007f7e0ff */
[----:B------:R3:W-:Y:S01]  /*1300*/  STG.E desc[UR14][R4.64+0x600], R10 ;  /* 0x0006000a04007986 */ /* 0x0007e2000c10190e */
[----:B------:R-:W-:Y:S02]  /*1310*/  IMAD.X R15, RZ, RZ, R15, P2 ;  /* 0x000000ffff0f7224 */ /* 0x000fe400010e060f */
[----:B------:R-:W-:Y:S01]  /*1320*/  IMAD.X R14, RZ, RZ, R14, P3 ;  /* 0x000000ffff0e7224 */ /* 0x000fe200018e060e */
[----:B------:R3:W-:Y:S02]  /*1330*/  STG.E.U8 desc[UR14][R16.64+0x180], R11 ;  /* 0x0001800b10007986 */ /* 0x0007e4000c10110e */
[----:B------:R-:W-:Y:S05]  /*1340*/  @!P1 BRA `(.L_x_12) ;  /* 0xfffffff800b89947 */ /* 0x000fea000383ffff */
[----:B------:R-:W-:Y:S05]  /*1350*/  EXIT ;  /* 0x000000000000794d */ /* 0x000fea0003800000 */
.L_x_2:
[----:B------:R-:W0:Y:S01]  /*1360*/  S2R R15, SR_TID.X ;  /* 0x00000000000f7919 */ /* 0x000e220000002100 */
[----:B------:R-:W1:Y:S01]  /*1370*/  LDCU.U8 UR6, c[0x0][0x3e8] ;  /* 0x00007d00ff0677ac */ /* 0x000e620008000000 */
[----:B------:R-:W2:Y:S01]  /*1380*/  LDCU.64 UR4, c[0x0][0x3f8] ;  /* 0x00007f00ff0477ac */ /* 0x000ea20008000a00 */
[----:B------:R-:W3:Y:S01]  /*1390*/  LDCU.128 UR8, c[0x0][0x390] ;  /* 0x00007200ff0877ac */ /* 0x000ee20008000c00 */
[----:B-1----:R-:W-:-:S04]  /*13a0*/  UISETP.NE.AND UP0, UPT, UR6, URZ, UPT ;  /* 0x000000ff0600728c */ /* 0x002fc8000bf05270 */
[----:B--2---:R-:W-:Y:S02]  /*13b0*/  USEL UR4, UR4, URZ, !UP0 ;  /* 0x000000ff04047287 */ /* 0x004fe4000c000000 */
[----:B------:R-:W-:Y:S01]  /*13c0*/  USEL UR5, UR5, URZ, !UP0 ;  /* 0x000000ff05057287 */ /* 0x000fe2000c000000 */
[----:B0-----:R-:W-:-:S05]  /*13d0*/  IMAD.SHL.U32 R0, R15, 0x2, RZ ;  /* 0x000000020f007824 */ /* 0x001fca00078e00ff */
[--C-:B------:R-:W-:Y:S02]  /*13e0*/  IADD3 R3, P0, P1, R0, UR4, R5.reuse ;  /* 0x0000000400037c10 */ /* 0x100fe4000f91e005 */
[----:B------:R-:W-:Y:S02]  /*13f0*/  SHF.R.S32.HI R5, RZ, 0x1f, R5 ;  /* 0x0000001fff057819 */ /* 0x000fe40000011405 */
[----:B---3--:R-:W-:Y:S02]  /*1400*/  IADD3 R4, P2, PT, R3, UR10, RZ ;  /* 0x0000000a03047c10 */ /* 0x008fe4000ff5e0ff */
[----:B------:R-:W-:Y:S01]  /*1410*/  IADD3.X R0, PT, PT, RZ, UR5, R5, P0, P1 ;  /* 0x00000005ff007c10 */ /* 0x000fe200087e2405 */
[----:B------:R-:W0:Y:S03]  /*1420*/  LDCU.128 UR4, c[0x0][0x380] ;  /* 0x00007000ff0477ac */ /* 0x000e260008000c00 */
[----:B------:R-:W-:-:S05]  /*1430*/  IADD3.X R5, PT, PT, R0, UR11, RZ, P2, !PT ;  /* 0x0000000b00057c10 */ /* 0x000fca00097fe4ff */
[----:B------:R-:W2:Y:S04]  /*1440*/  LDG.E.U8 R14, desc[UR14][R4.64+0x1] ;  /* 0x0000010e040e7981 */ /* 0x000ea8000c1e1100 */
[----:B------:R-:W3:Y:S01]  /*1450*/  LDG.E.U8 R12, desc[UR14][R4.64] ;  /* 0x0000000e040c7981 */ /* 0x000ee2000c1e1100 */
[C---:B------:R-:W-:Y:S01]  /*1460*/  IMAD.SHL.U32 R10, R3.reuse, 0x4, RZ ;  /* 0x00000004030a7824 */ /* 0x040fe200078e00ff */
[----:B------:R-:W-:-:S04]  /*1470*/  SHF.L.U64.HI R0, R3, 0x2, R0 ;  /* 0x0000000203007819 */ /* 0x000fc80000010200 */
[----:B------:R-:W-:-:S04]  /*1480*/  IADD3 R16, P0, PT, R10, UR8, RZ ;  /* 0x000000080a107c10 */ /* 0x000fc8000ff1e0ff */
[----:B------:R-:W-:Y:S02]  /*1490*/  IADD3.X R17, PT, PT, R0, UR9, RZ, P0, !PT ;  /* 0x0000000900117c10 */ /* 0x000fe400087fe4ff */
[C---:B0-----:R-:W-:Y:S02]  /*14a0*/  IADD3 R8, P0, PT, R10.reuse, UR4, RZ ;  /* 0x000000040a087c10 */ /* 0x041fe4000ff1e0ff */
[----:B------:R-:W-:Y:S01]  /*14b0*/  IADD3 R10, P1, PT, R10, UR6, RZ ;  /* 0x000000060a0a7c10 */ /* 0x000fe2000ff3e0ff */
[----:B------:R-:W5:Y:S01]  /*14c0*/  LDG.E R3, desc[UR14][R16.64] ;  /* 0x0000000e10037981 */ /* 0x000f62000c1e1900 */
[C---:B------:R-:W-:Y:S02]  /*14d0*/  IADD3.X R9, PT, PT, R0.reuse, UR5, RZ, P0, !PT ;  /* 0x0000000500097c10 */ /* 0x040fe400087fe4ff */
[----:B------:R-:W-:Y:S01]  /*14e0*/  IADD3.X R11, PT, PT, R0, UR7, RZ, P1, !PT ;  /* 0x00000007000b7c10 */ /* 0x000fe20008ffe4ff */
[----:B------:R0:W5:Y:S04]  /*14f0*/  LDG.E R2, desc[UR14][R16.64+0x4] ;  /* 0x0000040e10027981 */ /* 0x000168000c1e1900 */
[----:B------:R-:W5:Y:S04]  /*1500*/  LDG.E R4, desc[UR14][R8.64] ;  /* 0x0000000e08047981 */ /* 0x000f68000c1e1900 */
[----:B------:R1:W5:Y:S01]  /*1510*/  LDG.E R6, desc[UR14][R8.64+0x4] ;  /* 0x0000040e08067981 */ /* 0x000362000c1e1900 */
[----:B------:R-:W4:Y:S03]  /*1520*/  S2UR UR5, SR_CgaCtaId ;  /* 0x00000000000579c3 */ /* 0x000f260000008800 */
[----:B------:R-:W5:Y:S04]  /*1530*/  LDG.E R5, desc[UR14][R10.64] ;  /* 0x0000000e0a057981 */ /* 0x000f68000c1e1900 */
[----:B------:R1:W5:Y:S01]  /*1540*/  LDG.E R7, desc[UR14][R10.64+0x4] ;  /* 0x0000040e0a077981 */ /* 0x000362000c1e1900 */
[----:B------:R-:W-:Y:S01]  /*1550*/  UMOV UR4, 0x400 ;  /* 0x0000040000047882 */ /* 0x000fe20000000000 */
[----:B------:R-:W-:Y:S01]  /*1560*/  SHF.R.U32.HI R21, RZ, 0x5, R15 ;  /* 0x00000005ff157819 */ /* 0x000fe2000001160f */
[----:B----4-:R-:W-:Y:S01]  /*1570*/  ULEA UR4, UR5, UR4, 0x18 ;  /* 0x0000000405047291 */ /* 0x010fe2000f8ec0ff */
[----:B------:R-:W-:Y:S01]  /*1580*/  BAR.SYNC.DEFER_BLOCKING 0x0 ;  /* 0x0000000000007b1d */ /* 0x000fe20000010000 */
[----:B--2---:R-:W-:-:S02]  /*1590*/  ISETP.NE.AND P1, PT, R14, RZ, PT ;  /* 0x000000ff0e00720c */ /* 0x004fc40003f25270 */
[----:B---3--:R-:W-:-:S04]  /*15a0*/  ISETP.NE.AND P0, PT, R12, RZ, PT ;  /* 0x000000ff0c00720c */ /* 0x008fc80003f05270 */
[----:B------:R-:W-:-:S05]  /*15b0*/  SEL R0, RZ, 0x1, !P0 ;  /* 0x00000001ff007807 */ /* 0x000fca0004000000 */
[----:B------:R-:W-:Y:S02]  /*15c0*/  VIADD R18, R0, 0x1 ;  /* 0x0000000100127836 */ /* 0x000fe40000000000 */
[----:B------:R-:W-:-:S05]  /*15d0*/  @!P1 IMAD.MOV R18, RZ, RZ, R0 ;  /* 0x000000ffff129224 */ /* 0x000fca00078e0200 */
[----:B------:R-:W2:Y:S02]  /*15e0*/  SHFL.UP P0, R19, R18, 0x1, RZ ;  /* 0x0420000012137989 */ /* 0x000ea400000000ff */
[----:B--2---:R-:W-:-:S05]  /*15f0*/  @P0 IMAD.IADD R19, R19, 0x1, R18 ;  /* 0x0000000113130824 */ /* 0x004fca00078e0212 */
[----:B0-----:R-:W0:Y:S02]  /*1600*/  SHFL.UP P0, R16, R19, 0x2, RZ ;  /* 0x0440000013107989 */ /* 0x001e2400000000ff */
[----:B0-----:R-:W-:-:S05]  /*1610*/  @P0 IMAD.IADD R16, R19, 0x1, R16 ;  /* 0x0000000113100824 */ /* 0x001fca00078e0210 */
[----:B-1----:R-:W0:Y:S01]  /*1620*/  SHFL.UP P0, R9, R16, 0x4, RZ ;  /* 0x0480000010097989 */ /* 0x002e2200000000ff */
[----:B------:R-:W1:Y:S01]  /*1630*/  S2R R0, SR_LANEID ;  /* 0x0000000000007919 */ /* 0x000e620000000000 */
[----:B0-----:R-:W-:-:S05]  /*1640*/  @P0 IMAD.IADD R9, R16, 0x1, R9 ;  /* 0x0000000110090824 */ /* 0x001fca00078e0209 */
[----:B------:R-:W0:Y:S01]  /*1650*/  SHFL.UP P0, R20, R9, 0x8, RZ ;  /* 0x0500000009147989 */ /* 0x000e2200000000ff */
[----:B-1----:R-:W-:Y:S01]  /*1660*/  ISETP.NE.AND P1, PT, R0, 0x1f, PT ;  /* 0x0000001f0000780c */ /* 0x002fe20003f25270 */
[----:B0-----:R-:W-:-:S05]  /*1670*/  @P0 IMAD.IADD R20, R9, 0x1, R20 ;  /* 0x0000000109140824 */ /* 0x001fca00078e0214 */
[----:B------:R-:W0:Y:S07]  /*1680*/  SHFL.UP P0, R17, R20, 0x10, RZ ;  /* 0x0600000014117989 */ /* 0x000e2e00000000ff */
[----:B------:R-:W-:Y:S01]  /*1690*/  @!P1 LEA R22, R21, UR4, 0x2 ;  /* 0x0000000415169c11 */ /* 0x000fe2000f8e10ff */
[----:B0-----:R-:W-:-:S05]  /*16a0*/  @P0 IMAD.IADD R17, R20, 0x1, R17 ;  /* 0x0000000114110824 */ /* 0x001fca00078e0211 */
[----:B------:R-:W-:Y:S01]  /*16b0*/  @!P1 STS [R22], R17 ;  /* 0x0000001116009388 */ /* 0x000fe20000000800 */
[----:B------:R-:W-:Y:S06]  /*16c0*/  BAR.SYNC.DEFER_BLOCKING 0x0 ;  /* 0x0000000000007b1d */ /* 0x000fec0000010000 */
[----:B------:R-:W0:Y:S01]  /*16d0*/  LDS.128 R8, [UR4] ;  /* 0x00000004ff087984 */ /* 0x000e220008000c00 */
[C---:B------:R-:W-:Y:S02]  /*16e0*/  ISETP.NE.AND P0, PT, R21.reuse, 0x2, PT ;  /* 0x000000021500780c */ /* 0x040fe40003f05270 */
[----:B------:R-:W-:-:S02]  /*16f0*/  ISETP.NE.AND P1, PT, R21, 0x3, PT ;  /* 0x000000031500780c */ /* 0x000fc40003f25270 */
[----:B------:R-:W-:Y:S01]  /*1700*/  ISETP.NE.AND P2, PT, R0, RZ, PT ;  /* 0x000000ff0000720c */ /* 0x000fe20003f45270 */
[----:B0-----:R-:W-:-:S04]  /*1710*/  IMAD.IADD R19, R8, 0x1, R9 ;  /* 0x0000000108137824 */ /* 0x001fc800078e0209 */
[----:B------:R-:W-:Y:S01]  /*1720*/  IMAD.IADD R10, R10, 0x1, R19 ;  /* 0x000000010a0a7824 */ /* 0x000fe200078e0213 */
[----:B------:R-:W-:Y:S01]  /*1730*/  SEL R16, R19, R8, !P0 ;  /* 0x0000000813107207 */ /* 0x000fe20004000000 */
[----:B------:R-:W-:Y:S02]  /*1740*/  IMAD.MOV.U32 R8, RZ, RZ, R15 ;  /* 0x000000ffff087224 */ /* 0x000fe400078e000f */
[----:B------:R-:W-:Y:S01]  /*1750*/  IMAD.IADD R9, R17, 0x1, -R18 ;  /* 0x0000000111097824 */ /* 0x000fe200078e0a12 */
[----:B------:R-:W-:Y:S02]  /*1760*/  SEL R16, R10, R16, !P1 ;  /* 0x000000100a107207 */ /* 0x000fe40004800000 */
[C---:B------:R-:W-:Y:S02]  /*1770*/  ISETP.GT.U32.AND P1, PT, R8.reuse, 0x1f, PT ;  /* 0x0000001f0800780c */ /* 0x040fe40003f24070 */
[----:B------:R-:W-:Y:S02]  /*1780*/  SEL R15, R9, RZ, P2 ;  /* 0x000000ff090f7207 */ /* 0x000fe40001000000 */
[----:B------:R-:W-:-:S03]  /*1790*/  ISETP.GE.U32.AND P0, PT, R8, 0x20, PT ;  /* 0x000000200800780c */ /* 0x000fc60003f06070 */
[----:B------:R-:W-:Y:S02]  /*17a0*/  IMAD.IADD R16, R16, 0x1, R15 ;  /* 0x0000000110107824 */ /* 0x000fe400078e020f */
[----:B------:R-:W-:-:S03]  /*17b0*/  IMAD.IADD R11, R11, 0x1, R10 ;  /* 0x000000010b0b7824 */ /* 0x000fc600078e020a */
[----:B------:R-:W-:Y:S01]  /*17c0*/  SEL R9, R9, R16, !P0 ;  /* 0x0000001009097207 */ /* 0x000fe20004000000 */
[----:B------:R-:W-:Y:S06]  /*17d0*/  @P1 BRA `(.L_x_13) ;  /* 0x00000008005c1947 */ /* 0x000fec0003800000 */
[----:B------:R-:W0:Y:S01]  /*17e0*/  LDC.64 R16, c[0x0][0x3d0] ;  /* 0x0000f400ff107b82 */ /* 0x000e220000000a00 */
[----:B------:R-:W-:Y:S02]  /*17f0*/  ISETP.NE.AND P1, PT, R8, RZ, PT ;  /* 0x000000ff0800720c */ /* 0x000fe40003f25270 */
[----:B------:R-:W-:-:S05]  /*1800*/  LOP3.LUT R18, RZ, R8, RZ, 0x33, !PT ;  /* 0x00000008ff127212 */ /* 0x000fca00078e33ff */
[----:B------:R-:W1:Y:S06]  /*1810*/  LDC R15, c[0x0][0x370] ;  /* 0x0000dc00ff0f7b82 */ /* 0x000e6c0000000800 */
[----:B------:R-:W-:Y:S01]  /*1820*/  @!P1 IMAD.MOV.U32 R10, RZ, RZ, 0x64 ;  /* 0x00000064ff0a9424 */ /* 0x000fe200078e00ff */
[----:B------:R2:W-:Y:S01]  /*1830*/  @!P1 STS [UR4+0x2c], R11 ;  /* 0x00002c0bff009988 */ /* 0x0005e20008000804 */
[----:B0-----:R-:W-:Y:S01]  /*1840*/  IMAD.WIDE R28, R13, 0x8, R16 ;  /* 0x000000080d1c7825 */ /* 0x001fe200078e0210 */
[----:B------:R-:W-:Y:S06]  /*1850*/  @!P1 MEMBAR.ALL.GPU ;  /* 0x0000000000009992 */ /* 0x000fec000000a000 */
[----:B------:R-:W-:-:S00]  /*1860*/  @!P1 ERRBAR ;  /* 0x00000000000099ab */ /* 0x000fc00000000000 */
[----:B------:R-:W-:Y:S06]  /*1870*/  @!P1 CGAERRBAR ;  /* 0x00000000000095ab */ /* 0x000fec0000000000 */
[----:B------:R2:W-:Y:S01]  /*1880*/  @!P1 ST.E.64.STRONG.GPU desc[UR14][R28.64+0x100], R10 ;  /* 0x0001000a1c009985 */ /* 0x0005e2000c10fb0e */
[----:B-1----:R-:W-:Y:S01]  /*1890*/  ISETP.GT.U32.AND P0, PT, R15, 0x1f3, PT ;  /* 0x000001f30f00780c */ /* 0x002fe20003f04070 */
[----:B------:R-:W-:-:S12]  /*18a0*/  IMAD.IADD R15, R13, 0x1, R18 ;  /* 0x000000010d0f7824 */ /* 0x000fd800078e0212 */
[----:B--2---:R-:W-:Y:S05]  /*18b0*/  @P0 BRA `(.L_x_14) ;  /* 0x0000000000080947 */ /* 0x004fea0003800000 */
[----:B------:R0:W-:Y:S06]  /*18c0*/  MEMBAR.SC.CTA ;  /* 0x0000000000007992 */ /* 0x0001ec0000000000 */
[----:B0-----:R-:W-:Y:S05]  /*18d0*/  BRA `(.L_x_15) ;  /* 0x0000000000087947 */ /* 0x001fea0003800000 */
.L_x_14:
[----:B------:R-:W-:Y:S05]  /*18e0*/  NANOSLEEP 0x1c2 ;  /* 0x000001c20000795d */ /* 0x000fea0003800000 */
[----:B------:R-:W-:Y:S01]  /*18f0*/  NOP ;  /* 0x0000000000007918 */ /* 0x000fe20000000000 */
.L_x_15:
[----:B------:R-:W-:-:S05]  /*1900*/  IMAD.WIDE R16, R15, 0x8, R16 ;  /* 0x000000080f107825 */ /* 0x000fca00078e0210 */
[----:B------:R-:W2:Y:S04]  /*1910*/  LD.E.64.STRONG.GPU R18, desc[UR14][R16.64+0x100] ;  /* 0x0001000e10127980 */ /* 0x000ea8000c10fb00 */
[----:B--2---:R-:W-:Y:S01]  /*1920*/  CCTL.IVALL ;  /* 0x00000000ff00798f */ /* 0x004fe20002000000 */
[----:B------:R-:W-:Y:S01]  /*1930*/  UMOV UR5, 0xffffffff ;  /* 0xffffffff00057882 */ /* 0x000fe20000000000 */
[----:B------:R-:W-:Y:S02]  /*1940*/  ISETP.NE.AND P2, PT, R18, 0x63, PT ;  /* 0x000000631200780c */ /* 0x000fe40003f45270 */
[----:B------:R-:W-:Y:S11]  /*1950*/  BRA.DIV UR5, `(.L_x_16) ;  /* 0x0000004e05447947 */ /* 0x000ff6000b800000 */
[----:B------:R-:W-:-:S13]  /*1960*/  VOTE.ANY P2, !P2 ;  /* 0x0000000000ff7806 */ /* 0x000fda0005040100 */
.L_x_97:
[----:B------:R-:W-:Y:S05]  /*1970*/  @!P2 BRA `(.L_x_17) ;  /* 0x000000000034a947 */ /* 0x000fea0003800000 */
.L_x_21:
[----:B------:R-:W-:Y:S05]  /*1980*/  YIELD ;  /* 0x0000000000007946 */ /* 0x000fea0003800000 */
[----:B------:R-:W-:Y:S05]  /*1990*/  @P0 BRA `(.L_x_18) ;  /* 0x0000000000080947 */ /* 0x000fea0003800000 */
[----:B------:R0:W-:Y:S06]  /*19a0*/  MEMBAR.SC.CTA ;  /* 0x0000000000007992 */ /* 0x0001ec0000000000 */
[----:B0-----:R-:W-:Y:S05]  /*19b0*/  BRA `(.L_x_19) ;  /* 0x0000000000087947 */ /* 0x001fea0003800000 */
.L_x_18:
[----:B------:R-:W-:Y:S05]  /*19c0*/  NANOSLEEP 0x15e ;  /* 0x0000015e0000795d */ /* 0x000fea0003800000 */
[----:B------:R-:W-:Y:S01]  /*19d0*/  NOP ;  /* 0x0000000000007918 */ /* 0x000fe20000000000 */
.L_x_19:
[----:B------:R-:W2:Y:S04]  /*19e0*/  LD.E.64.STRONG.GPU R18, desc[UR14][R16.64+0x100] ;  /* 0x0001000e10127980 */ /* 0x000ea8000c10fb00 */
[----:B--2---:R-:W-:Y:S01]  /*19f0*/  CCTL.IVALL ;  /* 0x00000000ff00798f */ /* 0x004fe20002000000 */
[----:B------:R-:W-:Y:S01]  /*1a00*/  UMOV UR5, 0xffffffff ;  /* 0xffffffff00057882 */ /* 0x000fe20000000000 */
[----:B------:R-:W-:Y:S02]  /*1a10*/  ISETP.NE.AND P2, PT, R18, 0x63, PT ;  /* 0x000000631200780c */ /* 0x000fe40003f45270 */
[----:B------:R-:W-:Y:S11]  /*1a20*/  BRA.DIV UR5, `(.L_x_20) ;  /* 0x0000004e05307947 */ /* 0x000ff6000b800000 */
[----:B------:R-:W-:-:S13]  /*1a30*/  VOTE.ANY P2, !P2 ;  /* 0x0000000000ff7806 */ /* 0x000fda0005040100 */
.L_x_100:
[----:B------:R-:W-:Y:S05]  /*1a40*/  @P2 BRA `(.L_x_21) ;  /* 0xfffffffc00cc2947 */ /* 0x000fea000383ffff */
.L_x_17:
[----:B------:R-:W-:Y:S01]  /*1a50*/  UMOV UR5, 0xffffffff ;  /* 0xffffffff00057882 */ /* 0x000fe20000000000 */
[----:B------:R-:W-:Y:S02]  /*1a60*/  ISETP.NE.AND P3, PT, R18, 0x65, PT ;  /* 0x000000651200780c */ /* 0x000fe40003f65270 */
[----:B------:R-:W-:Y:S11]  /*1a70*/  BRA.DIV UR5, `(.L_x_22) ;  /* 0x0000004e053c7947 */ /* 0x000ff6000b800000 */
[----:B------:R-:W0:Y:S01]  /*1a80*/  S2R R13, SR_GEMASK ;  /* 0x00000000000d7919 */ /* 0x000e220000003c00 */
[----:B------:R-:W-:Y:S01]  /*1a90*/  VOTE.ANY R10, PT, !P3 ;  /* 0x00000000000a7806 */ /* 0x000fe200058e0100 */
[C---:B------:R-:W-:Y:S02]  /*1aa0*/  VIADD R24, R0.reuse, 0x2 ;  /* 0x0000000200187836 */ /* 0x040fe40000000000 */
[C---:B------:R-:W-:Y:S02]  /*1ab0*/  VIADD R17, R0.reuse, 0x4 ;  /* 0x0000000400117836 */ /* 0x040fe40000000000 */
[----:B------:R-:W-:Y:S01]  /*1ac0*/  VIADD R16, R0, 0x8 ;  /* 0x0000000800107836 */ /* 0x000fe20000000000 */
[----:B0-----:R-:W-:-:S05]  /*1ad0*/  LOP3.LUT R10, R10, 0x80000000, R13, 0xec, !PT ;  /* 0x800000000a0a7812 */ /* 0x001fca00078eec0d */
[----:B------:R-:W-:-:S05]  /*1ae0*/  VIADD R13, R10, 0xffffffff ;  /* 0xffffffff0a0d7836 */ /* 0x000fca0000000000 */
[----:B------:R-:W-:-:S04]  /*1af0*/  LOP3.LUT R13, R10, R13, RZ, 0xc, !PT ;  /* 0x0000000d0a0d7212 */ /* 0x000fc800078e0cff */
[----:B------:R-:W0:Y:S02]  /*1b00*/  POPC R22, R13 ;  /* 0x0000000d00167309 */ /* 0x000e240000000000 */
[----:B0-----:R-:W0:Y:S01]  /*1b10*/  SHFL.DOWN PT, R21, R19, 0x1, R22 ;  /* 0x0820000013157989 */ /* 0x001e2200000e0016 */
[----:B------:R-:W-:-:S04]  /*1b20*/  ISETP.GE.AND P2, PT, R0, R22, PT ;  /* 0x000000160000720c */ /* 0x000fc80003f46270 */
[----:B0-----:R-:W-:Y:S02]  /*1b30*/  SEL R10, R21, RZ, !P2 ;  /* 0x000000ff150a7207 */ /* 0x001fe40005000000 */
[----:B------:R-:W-:-:S03]  /*1b40*/  ISETP.GT.AND P2, PT, R24, R22, PT ;  /* 0x000000161800720c */ /* 0x000fc60003f44270 */
[----:B------:R-:W-:-:S05]  /*1b50*/  IMAD.IADD R23, R10, 0x1, R19 ;  /* 0x000000010a177824 */ /* 0x000fca00078e0213 */
[----:B------:R-:W0:Y:S02]  /*1b60*/  SHFL.DOWN PT, R21, R23, 0x2, R22 ;  /* 0x0840000017157989 */ /* 0x000e2400000e0016 */
[----:B0-----:R-:W-:Y:S02]  /*1b70*/  SEL R10, R21, RZ, !P2 ;  /* 0x000000ff150a7207 */ /* 0x001fe40005000000 */
[----:B------:R-:W-:-:S03]  /*1b80*/  ISETP.GT.AND P2, PT, R17, R22, PT ;  /* 0x000000161100720c */ /* 0x000fc60003f44270 */
[----:B------:R-:W-:-:S05]  /*1b90*/  IMAD.IADD R25, R23, 0x1, R10 ;  /* 0x0000000117197824 */ /* 0x000fca00078e020a */
[----:B------:R-:W0:Y:S02]  /*1ba0*/  SHFL.DOWN PT, R21, R25, 0x4, R22 ;  /* 0x0880000019157989 */ /* 0x000e2400000e0016 */
[----:B0-----:R-:W-:Y:S02]  /*1bb0*/  SEL R10, R21, RZ, !P2 ;  /* 0x000000ff150a7207 */ /* 0x001fe40005000000 */
[----:B------:R-:W-:-:S03]  /*1bc0*/  ISETP.GT.AND P2, PT, R16, R22, PT ;  /* 0x000000161000720c */ /* 0x000fc60003f44270 */
[----:B------:R-:W-:Y:S02]  /*1bd0*/  IMAD.IADD R26, R25, 0x1, R10 ;  /* 0x00000001191a7824 */ /* 0x000fe400078e020a */
[----:B------:R-:W-:-:S03]  /*1be0*/  VIADD R25, R0, 0x10 ;  /* 0x0000001000197836 */ /* 0x000fc60000000000 */
[----:B------:R-:W0:Y:S02]  /*1bf0*/  SHFL.DOWN PT, R21, R26, 0x8, R22 ;  /* 0x090000001a157989 */ /* 0x000e2400000e0016 */
[----:B------:R-:W-:Y:S02]  /*1c00*/  ISETP.GT.AND P3, PT, R25, R22, PT ;  /* 0x000000161900720c */ /* 0x000fe40003f64270 */
[----:B0-----:R-:W-:Y:S02]  /*1c10*/  SEL R21, R21, RZ, !P2 ;  /* 0x000000ff15157207 */ /* 0x001fe40005000000 */
[----:B------:R-:W-:-:S03]  /*1c20*/  ISETP.NE.AND P2, PT, R18, 0x65, PT ;  /* 0x000000651200780c */ /* 0x000fc60003f45270 */
[----:B------:R-:W-:Y:S02]  /*1c30*/  IMAD.IADD R27, R26, 0x1, R21 ;  /* 0x000000011a1b7824 */ /* 0x000fe400078e0215 */
[----:B------:R-:W0:Y:S03]  /*1c40*/  LDC.64 R20, c[0x0][0x3d0] ;  /* 0x0000f400ff147b82 */ /* 0x000e260000000a00 */
[----:B------:R0:W1:Y:S05]  /*1c50*/  SHFL.DOWN PT, R23, R27, 0x10, R22 ;  /* 0x0a0000001b177989 */ /* 0x00006a00000e0016 */
[----:B------:R-:W-:-:S02]  /*1c60*/  VOTE.ALL P2, P2 ;  /* 0x0000000000ff7806 */ /* 0x000fc40001040000 */
[----:B0-----:R-:W-:Y:S02]  /*1c70*/  IADD3 R22, P4, PT, R20, 0x100, RZ ;  /* 0x0000010014167810 */ /* 0x001fe40007f9e0ff */
[----:B-1----:R-:W-:-:S03]  /*1c80*/  SEL R26, R23, RZ, !P3 ;  /* 0x000000ff171a7207 */ /* 0x002fc60005800000 */
[----:B------:R-:W-:Y:S02]  /*1c90*/  IMAD.X R23, RZ, RZ, R21, P4 ;  /* 0x000000ffff177224 */ /* 0x000fe400020e0615 */
[----:B------:R-:W-:-:S07]  /*1ca0*/  IMAD.IADD R26, R27, 0x1, R26 ;  /* 0x000000011b1a7824 */ /* 0x000fce00078e021a */
.L_x_109:
[----:B------:R-:W-:Y:S05]  /*1cb0*/  @!P2 BRA `(.L_x_23) ;  /* 0x0000000000dca947 */ /* 0x000fea0003800000 */
.L_x_31:
[----:B------:R-:W-:-:S05]  /*1cc0*/  IMAD.WIDE R20, R15, 0x8, R22 ;  /* 0x000000080f147825 */ /* 0x000fca00078e0216 */
[----:B------:R-:W2:Y:S04]  /*1cd0*/  LD.E.64.STRONG.GPU R18, desc[UR14][R20.64+-0x100] ;  /* 0xffff000e14127980 */ /* 0x000ea8000c10fb00 */
[----:B--2---:R-:W-:Y:S01]  /*1ce0*/  CCTL.IVALL ;  /* 0x00000000ff00798f */ /* 0x004fe20002000000 */
[----:B------:R-:W-:Y:S05]  /*1cf0*/  YIELD ;  /* 0x0000000000007946 */ /* 0x000fea0003800000 */
[----:B------:R-:W-:Y:S01]  /*1d00*/  UMOV UR5, 0xffffffff ;  /* 0xffffffff00057882 */ /* 0x000fe20000000000 */
[----:B------:R-:W-:-:S02]  /*1d10*/  ISETP.NE.AND P2, PT, R18, 0x63, PT ;  /* 0x000000631200780c */ /* 0x000fc40003f45270 */
[----:B------:R-:W-:Y:S11]  /*1d20*/  BRA.DIV UR5, `(.L_x_24) ;  /* 0x0000004e05987947 */ /* 0x000ff6000b800000 */
[----:B------:R-:W-:-:S13]  /*1d30*/  VOTE.ANY P2, !P2 ;  /* 0x0000000000ff7806 */ /* 0x000fda0005040100 */
.L_x_112:
[----:B------:R-:W-:Y:S05]  /*1d40*/  @!P2 BRA `(.L_x_25) ;  /* 0x000000000034a947 */ /* 0x000fea0003800000 */
.L_x_29:
[----:B------:R-:W-:Y:S05]  /*1d50*/  YIELD ;  /* 0x0000000000007946 */ /* 0x000fea0003800000 */
[----:B------:R-:W-:Y:S05]  /*1d60*/  @P0 BRA `(.L_x_26) ;  /* 0x0000000000080947 */ /* 0x000fea0003800000 */
[----:B------:R0:W-:Y:S06]  /*1d70*/  MEMBAR.SC.CTA ;  /* 0x0000000000007992 */ /* 0x0001ec0000000000 */
[----:B0-----:R-:W-:Y:S05]  /*1d80*/  BRA `(.L_x_27) ;  /* 0x0000000000087947 */ /* 0x001fea0003800000 */
.L_x_26:
[----:B------:R-:W-:Y:S05]  /*1d90*/  NANOSLEEP 0x15e ;  /* 0x0000015e0000795d */ /* 0x000fea0003800000 */
[----:B------:R-:W-:Y:S01]  /*1da0*/  NOP ;  /* 0x0000000000007918 */ /* 0x000fe20000000000 */
.L_x_27:
[----:B------:R-:W2:Y:S04]  /*1db0*/  LD.E.64.STRONG.GPU R18, desc[UR14][R20.64+-0x100] ;  /* 0xffff000e14127980 */ /* 0x000ea8000c10fb00 */
[----:B--2---:R-:W-:Y:S01]  /*1dc0*/  CCTL.IVALL ;  /* 0x00000000ff00798f */ /* 0x004fe20002000000 */
[----:B------:R-:W-:Y:S01]  /*1dd0*/  UMOV UR5, 0xffffffff ;  /* 0xffffffff00057882 */ /* 0x000fe20000000000 */
[----:B------:R-:W-:Y:S02]  /*1de0*/  ISETP.NE.AND P2, PT, R18, 0x63, PT ;  /* 0x000000631200780c */ /* 0x000fe40003f45270 */
[----:B------:R-:W-:Y:S11]  /*1df0*/  BRA.DIV UR5, `(.L_x_28) ;  /* 0x0000004e05847947 */ /* 0x000ff6000b800000 */
[----:B------:R-:W-:-:S13]  /*1e00*/  VOTE.ANY P2, !P2 ;  /* 0x0000000000ff7806 */ /* 0x000fda0005040100 */
.L_x_115:
[----:B------:R-:W-:Y:S05]  /*1e10*/  @P2 BRA `(.L_x_29) ;  /* 0xfffffffc00cc2947 */ /* 0x000fea000383ffff */
.L_x_25:
[----:B------:R-:W0:Y:S01]  /*1e20*/  S2R R13, SR_GEMASK ;  /* 0x00000000000d7919 */ /* 0x000e220000003c00 */
[----:B------:R-:W-:Y:S01]  /*1e30*/  UMOV UR5, 0xffffffff ;  /* 0xffffffff00057882 */ /* 0x000fe20000000000 */
[----:B------:R-:W-:Y:S02]  /*1e40*/  ISETP.NE.AND P3, PT, R18, 0x65, PT ;  /* 0x000000651200780c */ /* 0x000fe40003f65270 */
[----:B------:R-:W-:Y:S11]  /*1e50*/  BRA.DIV UR5, `(.L_x_30) ;  /* 0x0000004e058c7947 */ /* 0x000ff6000b800000 */
[----:B------:R-:W-:Y:S01]  /*1e60*/  VOTE.ANY R10, PT, !P3 ;  /* 0x00000000000a7806 */ /* 0x000fe200058e0100 */
[----:B------:R-:W-:-:S03]  /*1e70*/  VIADD R15, R15, 0xffffffe0 ;  /* 0xffffffe00f0f7836 */ /* 0x000fc60000000000 */
[----:B0-----:R-:W-:-:S05]  /*1e80*/  LOP3.LUT R10, R10, 0x80000000, R13, 0xec, !PT ;  /* 0x800000000a0a7812 */ /* 0x001fca00078eec0d */
[----:B------:R-:W-:-:S05]  /*1e90*/  VIADD R13, R10, 0xffffffff ;  /* 0xffffffff0a0d7836 */ /* 0x000fca0000000000 */
[----:B------:R-:W-:-:S04]  /*1ea0*/  LOP3.LUT R13, R10, R13, RZ, 0xc, !PT ;  /* 0x0000000d0a0d7212 */ /* 0x000fc800078e0cff */
[----:B------:R-:W0:Y:S02]  /*1eb0*/  POPC R20, R13 ;  /* 0x0000000d00147309 */ /* 0x000e240000000000 */
[----:B0-----:R-:W0:Y:S01]  /*1ec0*/  SHFL.DOWN PT, R21, R19, 0x1, R20 ;  /* 0x0820000013157989 */ /* 0x001e2200000e0014 */
[-C--:B------:R-:W-:Y:S02]  /*1ed0*/  ISETP.GE.AND P2, PT, R0, R20.reuse, PT ;  /* 0x000000140000720c */ /* 0x080fe40003f46270 */
[-C--:B------:R-:W-:Y:S02]  /*1ee0*/  ISETP.GT.AND P3, PT, R25, R20.reuse, PT ;  /* 0x000000141900720c */ /* 0x080fe40003f64270 */
        /* <DEDUP_REMOVED lines=13> */
[----:B------:R-:W-:-:S03]  /*1fc0*/  ISETP.NE.AND P2, PT, R18, 0x65, PT ;  /* 0x000000651200780c */ /* 0x000fc60003f45270 */
[----:B------:R-:W-:-:S05]  /*1fd0*/  IMAD.IADD R27, R19, 0x1, R10 ;  /* 0x00000001131b7824 */ /* 0x000fca00078e020a */
[----:B------:R-:W0:Y:S05]  /*1fe0*/  SHFL.DOWN PT, R21, R27, 0x10, R20 ;  /* 0x0a0000001b157989 */ /* 0x000e2a00000e0014 */
[----:B------:R-:W-:Y:S02]  /*1ff0*/  VOTE.ALL P2, P2 ;  /* 0x0000000000ff7806 */ /* 0x000fe40001040000 */
[----:B0-----:R-:W-:-:S04]  /*2000*/  SEL R21, R21, RZ, !P3 ;  /* 0x000000ff15157207 */ /* 0x001fc80005800000 */
[----:B------:R-:W-:-:S07]  /*2010*/  IADD3 R26, PT, PT, R27, R21, R26 ;  /* 0x000000151b1a7210 */ /* 0x000fce0007ffe01a */
.L_x_124:
[----:B------:R-:W-:Y:S05]  /*2020*/  @P2 BRA `(.L_x_31) ;  /* 0xfffffffc00242947 */ /* 0x000fea000383ffff */
.L_x_23:
[----:B------:R-:W-:Y:S01]  /*2030*/  ISETP.NE.AND P0, PT, R0, RZ, PT ;  /* 0x000000ff0000720c */ /* 0x000fe20003f05270 */
[----:B------:R-:W0:Y:S01]  /*2040*/  @!P1 S2R R13, SR_CgaCtaId ;  /* 0x00000000000d9919 */ /* 0x000e220000008800 */
[----:B------:R-:W-:Y:S01]  /*2050*/  @!P1 MOV R0, 0x400 ;  /* 0x0000040000009802 */ /* 0x000fe20000000f00 */
[----:B------:R-:W-:Y:S02]  /*2060*/  @!P1 IMAD.IADD R11, R11, 0x1, R26 ;  /* 0x000000010b0b9824 */ /* 0x000fe400078e021a */
[----:B------:R-:W-:Y:S01]  /*2070*/  @!P1 IMAD.MOV.U32 R10, RZ, RZ, 0x65 ;  /* 0x00000065ff0a9424 */ /* 0x000fe200078e00ff */
[----:B------:R-:W-:Y:S06]  /*2080*/  @!P1 MEMBAR.ALL.GPU ;  /* 0x0000000000009992 */ /* 0x000fec000000a000 */
[----:B------:R-:W-:-:S00]  /*2090*/  @!P1 ERRBAR ;  /* 0x00000000000099ab */ /* 0x000fc00000000000 */
[----:B------:R-:W-:Y:S06]  /*20a0*/  @!P1 CGAERRBAR ;  /* 0x00000000000095ab */ /* 0x000fec0000000000 */
[----:B------:R1:W-:Y:S01]  /*20b0*/  @!P1 ST.E.64.STRONG.GPU desc[UR14][R28.64+0x100], R10 ;  /* 0x0001000a1c009985 */ /* 0x0003e2000c10fb0e */
[----:B------:R-:W-:Y:S01]  /*20c0*/  @!P0 MOV R15, 0x400 ;  /* 0x00000400000f8802 */ /* 0x000fe20000000f00 */
[----:B------:R-:W2:Y:S01]  /*20d0*/  @!P0 S2R R16, SR_CgaCtaId ;  /* 0x0000000000108919 */ /* 0x000ea20000008800 */
[----:B0-----:R-:W-:-:S05]  /*20e0*/  @!P1 LEA R0, R13, R0, 0x18 ;  /* 0x000000000d009211 */ /* 0x001fca00078ec0ff */
[----:B------:R1:W-:Y:S04]  /*20f0*/  @!P1 STS [R0+0x28], R11 ;  /* 0x0000280b00009388 */ /* 0x0003e80000000800 */
[----:B------:R1:W-:Y:S01]  /*2100*/  @!P1 STS [R0+0x24], R26 ;  /* 0x0000241a00009388 */ /* 0x0003e20000000800 */
[----:B--2---:R-:W-:Y:S01]  /*2110*/  @!P0 LEA R15, R16, R15, 0x18 ;  /* 0x0000000f100f8211 */ /* 0x004fe200078ec0ff */
[----:B------:R-:W-:Y:S02]  /*2120*/  IMAD.MOV.U32 R16, RZ, RZ, R9 ;  /* 0x000000ffff107224 */ /* 0x000fe400078e0009 */
[----:B------:R-:W-:Y:S02]  /*2130*/  @!P0 IMAD.MOV.U32 R16, RZ, RZ, R26 ;  /* 0x000000ffff108224 */ /* 0x000fe400078e001a */
[----:B------:R1:W-:Y:S05]  /*2140*/  @!P0 STS [R15+0x14], R26 ;  /* 0x0000141a0f008388 */ /* 0x0003ea0000000800 */
.L_x_13:
[----:B------:R-:W-:Y:S01]  /*2150*/  ISETP.NE.AND P0, PT, R12, RZ, PT ;  /* 0x000000ff0c00720c */ /* 0x000fe20003f05270 */
[----:B------:R-:W-:Y:S05]  /*2160*/  WARPSYNC.ALL ;  /* 0x0000000000007948 */ /* 0x000fea0003800000 */
[----:B-1----:R-:W-:Y:S01]  /*2170*/  SEL R10, RZ, 0x1, !P0 ;  /* 0x00000001ff0a7807 */ /* 0x002fe20004000000 */
[----:B------:R-:W0:Y:S08]  /*2180*/  S2UR UR5, SR_CgaCtaId ;  /* 0x00000000000579c3 */ /* 0x000e300000008800 */
[----:B------:R-:W-:Y:S01]  /*2190*/  BAR.SYNC.DEFER_BLOCKING 0x0 ;  /* 0x0000000000007b1d */ /* 0x000fe20000010000 */
[----:B------:R-:W-:-:S05]  /*21a0*/  ISETP.NE.AND P0, PT, R8, RZ, PT ;  /* 0x000000ff0800720c */ /* 0x000fca0003f05270 */
[----:B------:R-:W-:Y:S02]  /*21b0*/  UMOV UR4, 0x400 ;  /* 0x0000040000047882 */ /* 0x000fe40000000000 */
[----:B0-----:R-:W-:-:S09]  /*21c0*/  ULEA UR4, UR5, UR4, 0x18 ;  /* 0x0000000405047291 */ /* 0x001fd2000f8ec0ff */
[----:B------:R-:W0:Y:S04]  /*21d0*/  LDS R0, [UR4+0x14] ;  /* 0x00001404ff007984 */ /* 0x000e280008000800 */
[----:B------:R-:W1:Y:S04]  /*21e0*/  LDS R9, [UR4+0x2c] ;  /* 0x00002c04ff097984 */ /* 0x000e680008000800 */
[----:B------:R-:W2:Y:S01]  /*21f0*/  LDS R11, [UR4+0x24] ;  /* 0x00002404ff0b7984 */ /* 0x000ea20008000800 */
[----:B0-----:R-:W-:Y:S02]  /*2200*/  SEL R13, R0, RZ, P0 ;  /* 0x000000ff000d7207 */ /* 0x001fe40000000000 */
[----:B-1----:R-:W-:-:S03]  /*2210*/  ISETP.GT.AND P0, PT, R9, 0x80, PT ;  /* 0x000000800900780c */ /* 0x002fc60003f04270 */
[----:B------:R-:W-:-:S04]  /*2220*/  IMAD.IADD R13, R13, 0x1, R16 ;  /* 0x000000010d0d7824 */ /* 0x000fc800078e0210 */
[----:B------:R-:W-:-:S06]  /*2230*/  IMAD.IADD R0, R10, 0x1, R13 ;  /* 0x000000010a007824 */ /* 0x000fcc00078e020d */
[----:B--2---:R-:W-:Y:S05]  /*2240*/  @P0 BRA `(.L_x_32) ;  /* 0x0000000000e00947 */ /* 0x004fea0003800000 */
[----:B------:R-:W-:Y:S01]  /*2250*/  ISETP.NE.AND P0, PT, R12, RZ, PT ;  /* 0x000000ff0c00720c */ /* 0x000fe20003f05270 */
[----:B------:R-:W0:Y:S01]  /*2260*/  LDCU.U8 UR4, c[0x0][0x3e8] ;  /* 0x00007d00ff0477ac */ /* 0x000e220008000000 */
[----:B------:R-:W-:Y:S11]  /*2270*/  BSSY.RECONVERGENT B0, `(.L_x_33) ;  /* 0x000001a000007945 */ /* 0x000ff60003800200 */
[----:B------:R-:W-:Y:S05]  /*2280*/  @!P0 BRA `(.L_x_34) ;  /* 0x0000000000608947 */ /* 0x000fea0003800000 */
[----:B0-----:R-:W-:Y:S01]  /*2290*/  UISETP.NE.AND UP0, UPT, UR4, URZ, UPT ;  /* 0x000000ff0400728c */ /* 0x001fe2000bf05270 */
[----:B------:R-:W-:Y:S01]  /*22a0*/  CS2R R8, SRZ ;  /* 0x0000000000087805 */ /* 0x000fe2000001ff00 */
[----:B------:R-:W0:Y:S01]  /*22b0*/  LDCU.64 UR6, c[0x0][0x3a8] ;  /* 0x00007500ff0677ac */ /* 0x000e220008000a00 */
[----:B------:R-:W1:Y:S01]  /*22c0*/  LDCU.64 UR12, c[0x0][0x3c0] ;  /* 0x00007800ff0c77ac */ /* 0x000e620008000a00 */
[----:B------:R-:W2:Y:S05]  /*22d0*/  LDCU.128 UR8, c[0x0][0x3b0] ;  /* 0x00007600ff0877ac */ /* 0x000eaa0008000c00 */
[----:B------:R-:W-:Y:S05]  /*22e0*/  BRA.U UP0, `(.L_x_35) ;  /* 0x0000000100087547 */ /* 0x000fea000b800000 */
[----:B------:R-:W3:Y:S02]  /*22f0*/  LDC.64 R8, c[0x0][0x400] ;  /* 0x00010000ff087b82 */ /* 0x000ee40000000a00 */
[----:B---3--:R-:W5:Y:S02]  /*2300*/  LDG.E.64 R8, desc[UR14][R8.64] ;  /* 0x0000000e08087981 */ /* 0x008f64000c1e1b00 */
.L_x_35:
[----:B-----5:R-:W-:-:S04]  /*2310*/  IADD3 R18, P0, PT, R13, R8, RZ ;  /* 0x000000080d127210 */ /* 0x020fc80007f1e0ff */
[----:B------:R-:W-:Y:S01]  /*2320*/  LEA.HI.X.SX32 R11, R13, R9, 0x1, P0 ;  /* 0x000000090d0b7211 */ /* 0x000fe200000f0eff */
[----:B------:R-:W-:-:S03]  /*2330*/  IMAD.SHL.U32 R16, R18, 0x4, RZ ;  /* 0x0000000412107824 */ /* 0x000fc600078e00ff */
[----:B------:R-:W-:Y:S02]  /*2340*/  SHF.L.U64.HI R13, R18, 0x2, R11 ;  /* 0x00000002120d7819 */ /* 0x000fe4000001020b */
[----:B0-----:R-:W-:Y:S02]  /*2350*/  IADD3 R8, P0, PT, R16, UR6, RZ ;  /* 0x0000000610087c10 */ /* 0x001fe4000ff1e0ff */
[----:B-1----:R-:W-:Y:S02]  /*2360*/  IADD3 R18, P2, PT, R18, UR12, RZ ;  /* 0x0000000c12127c10 */ /* 0x002fe4000ff5e0ff */
[C---:B--2---:R-:W-:Y:S02]  /*2370*/  IADD3 R10, P1, PT, R16.reuse, UR8, RZ ;  /* 0x00000008100a7c10 */ /* 0x044fe4000ff3e0ff */
        /* <DEDUP_REMOVED lines=9> */
.L_x_34:
[----:B0-----:R-:W-:Y:S05]  /*2410*/  BSYNC.RECONVERGENT B0 ;  /* 0x0000000000007941 */ /* 0x001fea0003800200 */
.L_x_33:
[----:B------:R-:W-:-:S13]  /*2420*/  ISETP.NE.AND P0, PT, R14, RZ, PT ;  /* 0x000000ff0e00720c */ /* 0x000fda0003f05270 */
[----:B------:R-:W-:Y:S05]  /*2430*/  @!P0 EXIT ;  /* 0x000000000000894d */ /* 0x000fea0003800000 */
[----:B------:R-:W-:Y:S01]  /*2440*/  UISETP.NE.AND UP0, UPT, UR4, URZ, UPT ;  /* 0x000000ff0400728c */ /* 0x000fe2000bf05270 */
[----:B-1---5:R-:W-:-:S08]  /*2450*/  CS2R R4, SRZ ;  /* 0x0000000000047805 */ /* 0x022fd0000001ff00 */
[----:B------:R-:W-:Y:S05]  /*2460*/  BRA.U UP0, `(.L_x_36) ;  /* 0x0000000100087547 */ /* 0x000fea000b800000 */
[----:B------:R-:W0:Y:S02]  /*2470*/  LDC.64 R4, c[0x0][0x400] ;  /* 0x00010000ff047b82 */ /* 0x000e240000000a00 */
[----:B0-----:R-:W5:Y:S02]  /*2480*/  LDG.E.64 R4, desc[UR14][R4.64] ;  /* 0x0000000e04047981 */ /* 0x001f64000c1e1b00 */
.L_x_36:
[----:B------:R-:W0:Y:S01]  /*2490*/  LDCU.64 UR4, c[0x0][0x3a8] ;  /* 0x00007500ff0477ac */ /* 0x000e220008000a00 */
[C---:B-----5:R-:W-:Y:S01]  /*24a0*/  IADD3 R12, P0, PT, R0.reuse, R4, RZ ;  /* 0x00000004000c7210 */ /* 0x060fe20007f1e0ff */
[----:B------:R-:W1:Y:S03]  /*24b0*/  LDCU.128 UR8, c[0x0][0x3b0] ;  /* 0x00007600ff0877ac */ /* 0x000e660008000c00 */
[----:B------:R-:W-:Y:S01]  /*24c0*/  LEA.HI.X.SX32 R3, R0, R5, 0x1, P0 ;  /* 0x0000000500037211 */ /* 0x000fe200000f0eff */
[C---:B------:R-:W-:Y:S01]  /*24d0*/  IMAD.SHL.U32 R10, R12.reuse, 0x4, RZ ;  /* 0x000000040c0a7824 */ /* 0x040fe200078e00ff */
[----:B------:R-:W2:Y:S02]  /*24e0*/  LDCU.64 UR6, c[0x0][0x3c0] ;  /* 0x00007800ff0677ac */ /* 0x000ea40008000a00 */
[----:B------:R-:W-:Y:S02]  /*24f0*/  SHF.L.U64.HI R0, R12, 0x2, R3 ;  /* 0x000000020c007819 */ /* 0x000fe40000010203 */
[----:B0-----:R-:W-:-:S02]  /*2500*/  IADD3 R4, P0, PT, R10, UR4, RZ ;  /* 0x000000040a047c10 */ /* 0x001fc4000ff1e0ff */
[----:B-1----:R-:W-:Y:S02]  /*2510*/  IADD3 R8, P1, PT, R10, UR8, RZ ;  /* 0x000000080a087c10 */ /* 0x002fe4000ff3e0ff */
[----:B------:R-:W-:Y:S02]  /*2520*/  IADD3.X R5, PT, PT, R0, UR5, RZ, P0, !PT ;  /* 0x0000000500057c10 */ /* 0x000fe400087fe4ff */
[----:B------:R-:W-:Y:S02]  /*2530*/  IADD3 R10, P0, PT, R10, UR10, RZ ;  /* 0x0000000a0a0a7c10 */ /* 0x000fe4000ff1e0ff */
[----:B--2---:R-:W-:Y:S01]  /*2540*/  IADD3 R12, P2, PT, R12, UR6, RZ ;  /* 0x000000060c0c7c10 */ /* 0x004fe2000ff5e0ff */
[----:B------:R-:W-:Y:S01]  /*2550*/  STG.E desc[UR14][R4.64], R6 ;  /* 0x0000000604007986 */ /* 0x000fe2000c10190e */
[C---:B------:R-:W-:Y:S02]  /*2560*/  IADD3.X R9, PT, PT, R0.reuse, UR9, RZ, P1, !PT ;  /* 0x0000000900097c10 */ /* 0x040fe40008ffe4ff */
[----:B------:R-:W-:-:S02]  /*2570*/  IADD3.X R11, PT, PT, R0, UR11, RZ, P0, !PT ;  /* 0x0000000b000b7c10 */ /* 0x000fc400087fe4ff */
[----:B------:R-:W-:Y:S01]  /*2580*/  IADD3.X R13, PT, PT, R3, UR7, RZ, P2, !PT ;  /* 0x00000007030d7c10 */ /* 0x000fe200097fe4ff */
[----:B------:R-:W-:Y:S04]  /*2590*/  STG.E desc[UR14][R8.64], R7 ;  /* 0x0000000708007986 */ /* 0x000fe8000c10190e */
[----:B------:R-:W-:Y:S04]  /*25a0*/  STG.E desc[UR14][R10.64], R2 ;  /* 0x000000020a007986 */ /* 0x000fe8000c10190e */
[----:B------:R-:W-:Y:S01]  /*25b0*/  STG.E.U8 desc[UR14][R12.64], R14 ;  /* 0x0000000e0c007986 */ /* 0x000fe2000c10110e */
[----:B------:R-:W-:Y:S05]  /*25c0*/  EXIT ;  /* 0x000000000000794d */ /* 0x000fea0003800000 */
.L_x_32:
[----:B------:R-:W-:Y:S01]  /*25d0*/  BAR.SYNC.DEFER_BLOCKING 0x0 ;  /* 0x0000000000007b1d */ /* 0x000fe20000010000 */
[----:B------:R-:W-:Y:S02]  /*25e0*/  ISETP.NE.AND P0, PT, R12, RZ, PT ;  /* 0x000000ff0c00720c */ /* 0x000fe40003f05270 */
[----:B------:R-:W-:Y:S02]  /*25f0*/  ISETP.NE.AND P2, PT, R14, RZ, PT ;  /* 0x000000ff0e00720c */ /* 0x000fe40003f45270 */
[----:B------:R-:W-:-:S09]  /*2600*/  ISETP.GE.AND P1, PT, R8, R9, PT ;  /* 0x000000090800720c */ /* 0x000fd20003f26270 */
[--C-:B------:R-:W-:Y:S02]  /*2610*/  @P0 IMAD.IADD R10, R13, 0x1, -R11.reuse ;  /* 0x000000010d0a0824 */ /* 0x100fe400078e0a0b */
[----:B------:R-:W-:-:S03]  /*2620*/  @P2 IMAD.IADD R0, R0, 0x1, -R11 ;  /* 0x0000000100002824 */ /* 0x000fc600078e0a0b */
        /* <DEDUP_REMOVED lines=10> */
[----:B------:R-:W-:Y:S01]  /*26d0*/  LOP3.LUT R0, RZ, R8, RZ, 0x33, !PT ;  /* 0x00000008ff007212 */ /* 0x000fe200078e33ff */
[----:B------:R-:W1:Y:S01]  /*26e0*/  LDCU.U8 UR13, c[0x0][0x3e8] ;  /* 0x00007d00ff0d77ac */ /* 0x000e620008000000 */
[----:B------:R-:W-:Y:S03]  /*26f0*/  BSSY.RECONVERGENT B0, `(.L_x_37) ;  /* 0x000002c000007945 */ /* 0x000fe60003800200 */
[----:B------:R-:W-:Y:S01]  /*2700*/  IMAD.IADD R0, R0, 0x1, R9 ;  /* 0x0000000100007824 */ /* 0x000fe200078e0209 */
[----:B------:R-:W2:Y:S04]  /*2710*/  LDCU.64 UR6, c[0x0][0x3a8] ;  /* 0x00007500ff0677ac */ /* 0x000ea80008000a00 */
[C---:B0-----:R-:W-:Y:S01]  /*2720*/  LOP3.LUT R2, R0.reuse, 0x180, RZ, 0xc0, !PT ;  /* 0x0000018000027812 */ /* 0x041fe200078ec0ff */
[----:B------:R-:W0:Y:S01]  /*2730*/  LDCU.64 UR16, c[0x0][0x3c0] ;  /* 0x00007800ff1077ac */ /* 0x000e220008000a00 */
[----:B------:R-:W-:-:S02]  /*2740*/  ISETP.GE.U32.AND P0, PT, R0, 0x180, PT ;  /* 0x000001800000780c */ /* 0x000fc40003f06070 */
[----:B------:R-:W-:Y:S01]  /*2750*/  ISETP.NE.AND P1, PT, R2, 0x180, PT ;  /* 0x000001800200780c */ /* 0x000fe20003f25270 */
[----:B------:R-:W3:-:S12]  /*2760*/  LDCU.128 UR8, c[0x0][0x3b0] ;  /* 0x00007600ff0877ac */ /* 0x000ed80008000c00 */
[----:B-12---:R-:W-:Y:S05]  /*2770*/  @!P1 BRA `(.L_x_38) ;  /* 0x00000000008c9947 */ /* 0x006fea0003800000 */
[----:B------:R-:W-:Y:S01]  /*2780*/  LEA.HI R0, R0, 0x1, RZ, 0x19 ;  /* 0x0000000100007811 */ /* 0x000fe200078fc8ff */
[C---:B------:R-:W-:Y:S01]  /*2790*/  IMAD.IADD R21, R8.reuse, 0x1, R11 ;  /* 0x0000000108157824 */ /* 0x040fe200078e020b */
[----:B------:R-:W-:Y:S02]  /*27a0*/  LEA R10, R8, UR4, 0x4 ;  /* 0x00000004080a7c11 */ /* 0x000fe4000f8e20ff */
[----:B------:R-:W-:Y:S01]  /*27b0*/  ISETP.NE.AND P1, PT, RZ, UR13, PT ;  /* 0x0000000dff007c0c */ /* 0x000fe2000bf25270 */
[C---:B------:R-:W-:Y:S01]  /*27c0*/  IMAD.SHL.U32 R2, R0.reuse, 0x80, RZ ;  /* 0x0000008000027824 */ /* 0x040fe200078e00ff */
[----:B------:R-:W-:-:S04]  /*27d0*/  LOP3.LUT R0, R0, 0x3, RZ, 0xc0, !PT ;  /* 0x0000000300007812 */ /* 0x000fc800078ec0ff */
[----:B------:R-:W-:Y:S01]  /*27e0*/  LOP3.LUT R3, R2, 0x180, RZ, 0xc0, !PT ;  /* 0x0000018002037812 */ /* 0x000fe200078ec0ff */
[----:B------:R-:W-:-:S04]  /*27f0*/  IMAD.MOV R0, RZ, RZ, -R0 ;  /* 0x000000ffff007224 */ /* 0x000fc800078e0a00 */
[----:B------:R-:W-:-:S07]  /*2800*/  IMAD.IADD R8, R8, 0x1, R3 ;  /* 0x0000000108087824 */ /* 0x000fce00078e0203 */
.L_x_39:
[----:B-1----:R-:W1:Y:S01]  /*2810*/  @!P1 LDC.64 R18, c[0x0][0x400] ;  /* 0x00010000ff129b82 */ /* 0x002e620000000a00 */
[----:B------:R-:W-:Y:S01]  /*2820*/  CS2R R12, SRZ ;  /* 0x00000000000c7805 */ /* 0x000fe2000001ff00 */
[----:B------:R2:W4:Y:S05]  /*2830*/  LDS.128 R4, [R10] ;  /* 0x000000000a047984 */ /* 0x00052a0000000c00 */
[----:B-1----:R-:W5:Y:S01]  /*2840*/  @!P1 LDG.E.64 R12, desc[UR14][R18.64] ;  /* 0x0000000e120c9981 */ /* 0x002f62000c1e1b00 */
[----:B------:R-:W-:Y:S01]  /*2850*/  SHF.R.S32.HI R15, RZ, 0x1f, R21 ;  /* 0x0000001fff0f7819 */ /* 0x000fe20000011415 */
[----:B------:R-:W-:Y:S02]  /*2860*/  VIADD R0, R0, 0x1 ;  /* 0x0000000100007836 */ /* 0x000fe40000000000 */
[----:B--2---:R-:W-:Y:S01]  /*2870*/  VIADD R10, R10, 0x800 ;  /* 0x000008000a0a7836 */ /* 0x004fe20000000000 */
[----:B-----5:R-:W-:-:S02]  /*2880*/  IADD3 R17, P2, PT, R21, R12, RZ ;  /* 0x0000000c15117210 */ /* 0x020fc40007f5e0ff */
[----:B0-----:R-:W-:Y:S01]  /*2890*/  IADD3 R12, P5, P6, R12, UR16, R21 ;  /* 0x000000100c0c7c10 */ /* 0x001fe2000febe015 */
[----:B------:R-:W-:Y:S02]  /*28a0*/  VIADD R21, R21, 0x80 ;  /* 0x0000008015157836 */ /* 0x000fe40000000000 */
[----:B------:R-:W-:Y:S01]  /*28b0*/  IMAD.X R2, R15, 0x1, R13, P2 ;  /* 0x000000010f027824 */ /* 0x000fe200010e060d */
[----:B------:R-:W-:Y:S01]  /*28c0*/  IADD3.X R13, PT, PT, R13, UR17, R15, P5, P6 ;  /* 0x000000110d0d7c10 */ /* 0x000fe2000afec40f */
[----:B------:R-:W-:-:S03]  /*28d0*/  IMAD.SHL.U32 R16, R17, 0x4, RZ ;  /* 0x0000000411107824 */ /* 0x000fc600078e00ff */
[----:B------:R-:W-:Y:S02]  /*28e0*/  SHF.L.U64.HI R17, R17, 0x2, R2 ;  /* 0x0000000211117819 */ /* 0x000fe40000010202 */
[C---:B------:R-:W-:Y:S02]  /*28f0*/  IADD3 R2, P2, PT, R16.reuse, UR6, RZ ;  /* 0x0000000610027c10 */ /* 0x040fe4000ff5e0ff */
[C---:B---3--:R-:W-:Y:S02]  /*2900*/  IADD3 R14, P3, PT, R16.reuse, UR8, RZ ;  /* 0x00000008100e7c10 */ /* 0x048fe4000ff7e0ff */
[----:B------:R-:W-:Y:S02]  /*2910*/  IADD3 R16, P4, PT, R16, UR10, RZ ;  /* 0x0000000a10107c10 */ /* 0x000fe4000ff9e0ff */
[C---:B------:R-:W-:Y:S02]  /*2920*/  IADD3.X R3, PT, PT, R17.reuse, UR7, RZ, P2, !PT ;  /* 0x0000000711037c10 */ /* 0x040fe400097fe4ff */
[----:B------:R-:W-:-:S02]  /*2930*/  IADD3.X R15, PT, PT, R17, UR9, RZ, P3, !PT ;  /* 0x00000009110f7c10 */ /* 0x000fc40009ffe4ff */
[----:B------:R-:W-:Y:S01]  /*2940*/  IADD3.X R17, PT, PT, R17, UR11, RZ, P4, !PT ;  /* 0x0000000b11117c10 */ /* 0x000fe2000a7fe4ff */
[----:B----4-:R1:W-:Y:S01]  /*2950*/  STG.E desc[UR14][R2.64], R4 ;  /* 0x0000000402007986 */ /* 0x0103e2000c10190e */
[----:B------:R-:W-:-:S03]  /*2960*/  ISETP.NE.AND P2, PT, R0, RZ, PT ;  /* 0x000000ff0000720c */ /* 0x000fc60003f45270 */
[----:B------:R1:W-:Y:S04]  /*2970*/  STG.E desc[UR14][R14.64], R5 ;  /* 0x000000050e007986 */ /* 0x0003e8000c10190e */
[----:B------:R1:W-:Y:S04]  /*2980*/  STG.E desc[UR14][R16.64], R6 ;  /* 0x0000000610007986 */ /* 0x0003e8000c10190e */
[----:B------:R1:W-:Y:S02]  /*2990*/  STG.E.U8 desc[UR14][R12.64], R7 ;  /* 0x000000070c007986 */ /* 0x0003e4000c10110e */
[----:B------:R-:W-:Y:S05]  /*29a0*/  @P2 BRA `(.L_x_39) ;  /* 0xfffffffc00982947 */ /* 0x000fea000383ffff */
.L_x_38:
[----:B0--3--:R-:W-:Y:S05]  /*29b0*/  BSYNC.RECONVERGENT B0 ;  /* 0x0000000000007941 */ /* 0x009fea0003800200 */
.L_x_37:
[----:B------:R-:W-:Y:S05]  /*29c0*/  @!P0 EXIT ;  /* 0x000000000000894d */ /* 0x000fea0003800000 */
[----:B------:R-:W0:Y:S01]  /*29d0*/  S2UR UR12, SR_CgaCtaId ;  /* 0x00000000000c79c3 */ /* 0x000e220000008800 */
[----:B------:R-:W2:Y:S01]  /*29e0*/  LDCU.128 UR4, c[0x0][0x3b0] ;  /* 0x00007600ff0477ac */ /* 0x000ea20008000c00 */
[----:B-1----:R-:W-:Y:S01]  /*29f0*/  IMAD.IADD R2, R8, 0x1, R11 ;  /* 0x0000000108027824 */ /* 0x002fe200078e020b */
[----:B------:R-:W1:Y:S01]  /*2a00*/  LDCU.64 UR10, c[0x0][0x3a8] ;  /* 0x00007500ff0a77ac */ /* 0x000e620008000a00 */
[----:B------:R-:W-:Y:S01]  /*2a10*/  UMOV UR9, 0x400 ;  /* 0x0000040000097882 */ /* 0x000fe20000000000 */
[----:B------:R-:W-:Y:S01]  /*2a20*/  UISETP.NE.AND UP3, UPT, UR13, URZ, UPT ;  /* 0x000000ff0d00728c */ /* 0x000fe2000bf65270 */
[----:B------:R-:W3:Y:S05]  /*2a30*/  LDCU.64 UR16, c[0x0][0x3c0] ;  /* 0x00007800ff1077ac */ /* 0x000eea0008000a00 */
[----:B------:R-:W-:Y:S01]  /*2a40*/  PLOP3.LUT P0, PT, PT, PT, UP3, 0x80, 0x8 ;  /* 0x000000000008781c */ /* 0x000fe20003f0f038 */
[----:B--2---:R-:W-:-:S02]  /*2a50*/  UIADD3 UR8, UP0, UPT, UR6, 0x600, URZ ;  /* 0x0000060006087890 */ /* 0x004fc4000ff1e0ff */
[----:B------:R-:W-:Y:S02]  /*2a60*/  UIADD3 UR6, UP1, UPT, UR4, 0x600, URZ ;  /* 0x0000060004067890 */ /* 0x000fe4000ff3e0ff */
[----:B-1----:R-:W-:Y:S02]  /*2a70*/  UIADD3 UR4, UP2, UPT, UR10, 0x600, URZ ;  /* 0x000006000a047890 */ /* 0x002fe4000ff5e0ff */
[----:B0-----:R-:W-:Y:S02]  /*2a80*/  ULEA UR12, UR12, UR9, 0x18 ;  /* 0x000000090c0c7291 */ /* 0x001fe4000f8ec0ff */
[----:B------:R-:W-:Y:S02]  /*2a90*/  UIADD3.X UR9, UPT, UPT, URZ, UR7, URZ, UP0, !UPT ;  /* 0x00000007ff097290 */ /* 0x000fe400087fe4ff */
[----:B------:R-:W-:Y:S02]  /*2aa0*/  UIADD3.X UR7, UPT, UPT, URZ, UR5, URZ, UP1, !UPT ;  /* 0x00000005ff077290 */ /* 0x000fe40008ffe4ff */
[----:B------:R-:W-:Y:S01]  /*2ab0*/  LEA R0, R8, UR12, 0x4 ;  /* 0x0000000c08007c11 */ /* 0x000fe2000f8e20ff */
[----:B------:R-:W-:-:S04]  /*2ac0*/  UIADD3.X UR5, UPT, UPT, URZ, UR11, URZ, UP2, !UPT ;  /* 0x0000000bff057290 */ /* 0x000fc800097fe4ff */
[----:B---3--:R-:W-:-:S08]  /*2ad0*/  VIADD R0, R0, 0x1000 ;  /* 0x0000100000007836 */ /* 0x008fd00000000000 */
.L_x_40:
[----:B0-----:R-:W0:Y:S01]  /*2ae0*/  @!P0 LDC.64 R14, c[0x0][0x400] ;  /* 0x00010000ff0e8b82 */ /* 0x001e220000000a00 */
[----:B------:R-:W-:Y:S01]  /*2af0*/  CS2R R12, SRZ ;  /* 0x00000000000c7805 */ /* 0x000fe2000001ff00 */
[----:B------:R-:W1:Y:S05]  /*2b00*/  LDS.128 R4, [R0+-0x1000] ;  /* 0xfff0000000047984 */ /* 0x000e6a0000000c00 */
[----:B0-----:R-:W2:Y:S01]  /*2b10*/  @!P0 LDG.E.64 R12, desc[UR14][R14.64] ;  /* 0x0000000e0e0c8981 */ /* 0x001ea2000c1e1b00 */
[----:B------:R-:W-:Y:S01]  /*2b20*/  UISETP.NE.AND UP0, UPT, UR13, URZ, UPT ;  /* 0x000000ff0d00728c */ /* 0x000fe2000bf05270 */
[----:B------:R-:W-:-:S05]  /*2b30*/  SHF.R.S32.HI R10, RZ, 0x1f, R2 ;  /* 0x0000001fff0a7819 */ /* 0x000fca0000011402 */
[----:B------:R-:W-:-:S13]  /*2b40*/  PLOP3.LUT P0, PT, PT, PT, UP0, 0x80, 0x8 ;  /* 0x000000000008781c */ /* 0x000fda0003f0f008 */
[----:B------:R-:W0:Y:S01]  /*2b50*/  @!P0 LDC.64 R22, c[0x0][0x400] ;  /* 0x00010000ff168b82 */ /* 0x000e220000000a00 */
[----:B--2---:R-:W-:-:S05]  /*2b60*/  IADD3 R16, P1, PT, R2, R12, RZ ;  /* 0x0000000c02107210 */ /* 0x004fca0007f3e0ff */
[----:B------:R-:W-:Y:S01]  /*2b70*/  IMAD.X R11, R10, 0x1, R13, P1 ;  /* 0x000000010a0b7824 */ /* 0x000fe200008e060d */
[----:B------:R-:W-:Y:S01]  /*2b80*/  IADD3 R3, P1, PT, R2, UR16, RZ ;  /* 0x0000001002037c10 */ /* 0x000fe2000ff3e0ff */
[----:B------:R-:W-:-:S03]  /*2b90*/  IMAD.SHL.U32 R26, R16, 0x4, RZ ;  /* 0x00000004101a7824 */ /* 0x000fc600078e00ff */
[----:B------:R-:W-:Y:S02]  /*2ba0*/  SHF.L.U64.HI R16, R16, 0x2, R11 ;  /* 0x0000000210107819 */ /* 0x000fe4000001020b */
[----:B------:R-:W-:Y:S02]  /*2bb0*/  IADD3.X R11, PT, PT, R10, UR17, RZ, P1, !PT ;  /* 0x000000110a0b7c10 */ /* 0x000fe40008ffe4ff */
[C---:B------:R-:W-:Y:S02]  /*2bc0*/  IADD3 R24, P1, PT, R26.reuse, UR4, RZ ;  /* 0x000000041a187c10 */ /* 0x040fe4000ff3e0ff */
[----:B------:R-:W-:Y:S02]  /*2bd0*/  IADD3 R28, P2, PT, R26, UR6, RZ ;  /* 0x000000061a1c7c10 */ /* 0x000fe4000ff5e0ff */
[----:B------:R-:W-:Y:S02]  /*2be0*/  IADD3 R20, P4, PT, R12, R3, RZ ;  /* 0x000000030c147210 */ /* 0x000fe40007f9e0ff */
[----:B------:R-:W-:-:S02]  /*2bf0*/  IADD3 R26, P3, PT, R26, UR8, RZ ;  /* 0x000000081a1a7c10 */ /* 0x000fc4000ff7e0ff */
[C---:B------:R-:W-:Y:S01]  /*2c00*/  IADD3.X R25, PT, PT, R16.reuse, UR5, RZ, P1, !PT ;  /* 0x0000000510197c10 */ /* 0x040fe20008ffe4ff */
[----:B------:R-:W-:Y:S01]  /*2c10*/  IMAD.X R21, R13, 0x1, R11, P4 ;  /* 0x000000010d157824 */ /* 0x000fe200020e060b */
[C---:B------:R-:W-:Y:S01]  /*2c20*/  IADD3.X R29, PT, PT, R16.reuse, UR7, RZ, P2, !PT ;  /* 0x00000007101d7c10 */ /* 0x040fe200097fe4ff */
[----:B------:R-:W2:Y:S01]  /*2c30*/  LDS.128 R12, [R0+-0x800] ;  /* 0xfff80000000c7984 */ /* 0x000ea20000000c00 */
[----:B------:R-:W-:Y:S02]  /*2c40*/  IADD3.X R27, PT, PT, R16, UR9, RZ, P3, !PT ;  /* 0x00000009101b7c10 */ /* 0x000fe40009ffe4ff */
[----:B------:R-:W-:Y:S01]  /*2c50*/  CS2R R16, SRZ ;  /* 0x0000000000107805 */ /* 0x000fe2000001ff00 */
[----:B-1----:R1:W-:Y:S04]  /*2c60*/  STG.E desc[UR14][R24.64+-0x600], R4 ;  /* 0xfffa000418007986 */ /* 0x0023e8000c10190e */
[----:B------:R-:W-:Y:S04]  /*2c70*/  STG.E desc[UR14][R28.64+-0x600], R5 ;  /* 0xfffa00051c007986 */ /* 0x000fe8000c10190e */
[----:B------:R3:W-:Y:S04]  /*2c80*/  STG.E desc[UR14][R26.64+-0x600], R6 ;  /* 0xfffa00061a007986 */ /* 0x0007e8000c10190e */
[----:B------:R4:W-:Y:S04]  /*2c90*/  STG.E.U8 desc[UR14][R20.64], R7 ;  /* 0x0000000714007986 */ /* 0x0009e8000c10110e */
[----:B0-----:R-:W5:Y:S01]  /*2ca0*/  @!P0 LDG.E.64 R16, desc[UR14][R22.64] ;  /* 0x0000000e16108981 */ /* 0x001f62000c1e1b00 */
[----:B------:R-:W0:Y:S01]  /*2cb0*/  @!P0 LDC.64 R18, c[0x0][0x400] ;  /* 0x00010000ff128b82 */ /* 0x000e220000000a00 */
[----:B-----5:R-:W-:-:S02]  /*2cc0*/  IADD3 R23, P1, PT, R2, R16, RZ ;  /* 0x0000001002177210 */ /* 0x020fc40007f3e0ff */
[----:B------:R-:W-:-:S03]  /*2cd0*/  IADD3 R16, P4, PT, R16, R3, RZ ;  /* 0x0000000310107210 */ /* 0x000fc60007f9e0ff */
[----:B-1----:R-:W-:Y:S02]  /*2ce0*/  IMAD.X R4, R10, 0x1, R17, P1 ;  /* 0x000000010a047824 */ /* 0x002fe400008e0611 */
[----:B------:R-:W-:Y:S02]  /*2cf0*/  IMAD.SHL.U32 R22, R23, 0x4, RZ ;  /* 0x0000000417167824 */ /* 0x000fe400078e00ff */
[----:B------:R-:W-:Y:S01]  /*2d00*/  IMAD.X R17, R17, 0x1, R11, P4 ;  /* 0x0000000111117824 */ /* 0x000fe200020e060b */
[----:B------:R-:W-:Y:S02]  /*2d10*/  SHF.L.U64.HI R4, R23, 0x2, R4 ;  /* 0x0000000217047819 */ /* 0x000fe40000010204 */
[C---:B------:R-:W-:Y:S02]  /*2d20*/  IADD3 R24, P1, PT, R22.reuse, UR4, RZ ;  /* 0x0000000416187c10 */ /* 0x040fe4000ff3e0ff */
[C---:B---3--:R-:W-:Y:S02]  /*2d30*/  IADD3 R26, P2, PT, R22.reuse, UR6, RZ ;  /* 0x00000006161a7c10 */ /* 0x048fe4000ff5e0ff */
[----:B----4-:R-:W-:-:S02]  /*2d40*/  IADD3 R20, P3, PT, R22, UR8, RZ ;  /* 0x0000000816147c10 */ /* 0x010fc4000ff7e0ff */
[----:B------:R-:W-:Y:S02]  /*2d50*/  CS2R R22, SRZ ;  /* 0x0000000000167805 */ /* 0x000fe4000001ff00 */
[C---:B------:R-:W-:Y:S02]  /*2d60*/  IADD3.X R25, PT, PT, R4.reuse, UR5, RZ, P1, !PT ;  /* 0x0000000504197c10 */ /* 0x040fe40008ffe4ff */
[C---:B------:R-:W-:Y:S02]  /*2d70*/  IADD3.X R27, PT, PT, R4.reuse, UR7, RZ, P2, !PT ;  /* 0x00000007041b7c10 */ /* 0x040fe400097fe4ff */
[----:B------:R-:W-:Y:S01]  /*2d80*/  IADD3.X R21, PT, PT, R4, UR9, RZ, P3, !PT ;  /* 0x0000000904157c10 */ /* 0x000fe20009ffe4ff */
[----:B--2---:R1:W-:Y:S04]  /*2d90*/  STG.E desc[UR14][R24.64+-0x400], R12 ;  /* 0xfffc000c18007986 */ /* 0x0043e8000c10190e */
[----:B------:R-:W-:Y:S04]  /*2da0*/  STG.E desc[UR14][R26.64+-0x400], R13 ;  /* 0xfffc000d1a007986 */ /* 0x000fe8000c10190e */
[----:B------:R2:W-:Y:S04]  /*2db0*/  STG.E desc[UR14][R20.64+-0x400], R14 ;  /* 0xfffc000e14007986 */ /* 0x0005e8000c10190e */
[----:B------:R3:W-:Y:S04]  /*2dc0*/  STG.E.U8 desc[UR14][R16.64+0x80], R15 ;  /* 0x0000800f10007986 */ /* 0x0007e8000c10110e */
[----:B0-----:R-:W4:Y:S01]  /*2dd0*/  @!P0 LDG.E.64 R22, desc[UR14][R18.64] ;  /* 0x0000000e12168981 */ /* 0x001f22000c1e1b00 */
[----:B------:R-:W0:Y:S03]  /*2de0*/  @!P0 LDC.64 R28, c[0x0][0x400] ;  /* 0x00010000ff1c8b82 */ /* 0x000e260000000a00 */
[----:B------:R-:W5:Y:S01]  /*2df0*/  LDS.128 R4, [R0] ;  /* 0x0000000000047984 */ /* 0x000f620000000c00 */
[----:B----4-:R-:W-:-:S02]  /*2e00*/  IADD3 R19, P1, PT, R2, R22, RZ ;  /* 0x0000001602137210 */ /* 0x010fc40007f3e0ff */
[----:B------:R-:W-:-:S03]  /*2e10*/  IADD3 R22, P4, PT, R22, R3, RZ ;  /* 0x0000000316167210 */ /* 0x000fc60007f9e0ff */
[----:B-1----:R-:W-:Y:S02]  /*2e20*/  IMAD.X R12, R10, 0x1, R23, P1 ;  /* 0x000000010a0c7824 */ /* 0x002fe400008e0617 */
[----:B------:R-:W-:Y:S02]  /*2e30*/  IMAD.SHL.U32 R18, R19, 0x4, RZ ;  /* 0x0000000413127824 */ /* 0x000fe400078e00ff */
[----:B------:R-:W-:Y:S01]  /*2e40*/  IMAD.X R23, R23, 0x1, R11, P4 ;  /* 0x0000000117177824 */ /* 0x000fe200020e060b */
[----:B------:R-:W-:Y:S02]  /*2e50*/  SHF.L.U64.HI R12, R19, 0x2, R12 ;  /* 0x00000002130c7819 */ /* 0x000fe4000001020c */
[C---:B------:R-:W-:Y:S02]  /*2e60*/  IADD3 R24, P1, PT, R18.reuse, UR4, RZ ;  /* 0x0000000412187c10 */ /* 0x040fe4000ff3e0ff */
[C---:B--2---:R-:W-:Y:S02]  /*2e70*/  IADD3 R20, P2, PT, R18.reuse, UR6, RZ ;  /* 0x0000000612147c10 */ /* 0x044fe4000ff5e0ff */
[----:B---3--:R-:W-:-:S02]  /*2e80*/  IADD3 R16, P3, PT, R18, UR8, RZ ;  /* 0x0000000812107c10 */ /* 0x008fc4000ff7e0ff */
[----:B------:R-:W-:Y:S02]  /*2e90*/  CS2R R18, SRZ ;  /* 0x0000000000127805 */ /* 0x000fe4000001ff00 */
[C---:B------:R-:W-:Y:S02]  /*2ea0*/  IADD3.X R25, PT, PT, R12.reuse, UR5, RZ, P1, !PT ;  /* 0x000000050c197c10 */ /* 0x040fe40008ffe4ff */
[C---:B------:R-:W-:Y:S02]  /*2eb0*/  IADD3.X R21, PT, PT, R12.reuse, UR7, RZ, P2, !PT ;  /* 0x000000070c157c10 */ /* 0x040fe400097fe4ff */
[----:B------:R-:W-:Y:S01]  /*2ec0*/  IADD3.X R17, PT, PT, R12, UR9, RZ, P3, !PT ;  /* 0x000000090c117c10 */ /* 0x000fe20009ffe4ff */
[----:B-----5:R-:W-:Y:S04]  /*2ed0*/  STG.E desc[UR14][R24.64+-0x200], R4 ;  /* 0xfffe000418007986 */ /* 0x020fe8000c10190e */
[----:B------:R-:W-:Y:S04]  /*2ee0*/  STG.E desc[UR14][R20.64+-0x200], R5 ;  /* 0xfffe000514007986 */ /* 0x000fe8000c10190e */
[----:B------:R-:W-:Y:S04]  /*2ef0*/  STG.E desc[UR14][R16.64+-0x200], R6 ;  /* 0xfffe000610007986 */ /* 0x000fe8000c10190e */
[----:B------:R-:W-:Y:S04]  /*2f00*/  STG.E.U8 desc[UR14][R22.64+0x100], R7 ;  /* 0x0001000716007986 */ /* 0x000fe8000c10110e */
[----:B0-----:R-:W2:Y:S01]  /*2f10*/  @!P0 LDG.E.64 R18, desc[UR14][R28.64] ;  /* 0x0000000e1c128981 */ /* 0x001ea2000c1e1b00 */
[----:B------:R-:W-:-:S03]  /*2f20*/  VIADD R8, R8, 0x200 ;  /* 0x0000020008087836 */ /* 0x000fc60000000000 */
[----:B------:R0:W1:Y:S02]  /*2f30*/  LDS.128 R12, [R0+0x800] ;  /* 0x00080000000c7984 */ /* 0x0000640000000c00 */
[----:B0-----:R-:W-:Y:S01]  /*2f40*/  VIADD R0, R0, 0x2000 ;  /* 0x0000200000007836 */ /* 0x001fe20000000000 */
[C---:B--2---:R-:W-:Y:S01]  /*2f50*/  IADD3 R26, P1, PT, R2.reuse, R18, RZ ;  /* 0x00000012021a7210 */ /* 0x044fe20007f3e0ff */
[----:B------:R-:W-:Y:S01]  /*2f60*/  VIADD R2, R2, 0x200 ;  /* 0x0000020002027836 */ /* 0x000fe20000000000 */
[----:B------:R-:W-:-:S03]  /*2f70*/  IADD3 R18, P4, PT, R18, R3, RZ ;  /* 0x0000000312127210 */ /* 0x000fc60007f9e0ff */
[----:B------:R-:W-:Y:S02]  /*2f80*/  IMAD.X R27, R10, 0x1, R19, P1 ;  /* 0x000000010a1b7824 */ /* 0x000fe400008e0613 */
        /* <DEDUP_REMOVED lines=10> */
[----:B------:R-:W-:-:S03]  /*3030*/  ISETP.GE.AND P1, PT, R8, R9, PT ;  /* 0x000000090800720c */ /* 0x000fc60003f26270 */
[----:B------:R0:W-:Y:S04]  /*3040*/  STG.E desc[UR14][R4.64], R13 ;  /* 0x0000000d04007986 */ /* 0x0001e8000c10190e */
[----:B------:R0:W-:Y:S04]  /*3050*/  STG.E desc[UR14][R10.64], R14 ;  /* 0x0000000e0a007986 */ /* 0x0001e8000c10190e */
[----:B------:R0:W-:Y:S02]  /*3060*/  STG.E.U8 desc[UR14][R18.64+0x180], R15 ;  /* 0x0001800f12007986 */ /* 0x0001e4000c10110e */
[----:B------:R-:W-:Y:S05]  /*3070*/  @!P1 BRA `(.L_x_40) ;  /* 0xfffffff800989947 */ /* 0x000fea000383ffff */
[----:B------:R-:W-:Y:S05]  /*3080*/  EXIT ;  /* 0x000000000000794d */ /* 0x000fea0003800000 */
.L_x_1:
[----:B------:R-:W0:Y:S01]  /*3090*/  LDCU UR7, c[0x0][0x3dc] ;  /* 0x00007b80ff0777ac */ /* 0x000e220008000800 */
[----:B------:R-:W-:Y:S01]  /*30a0*/  ISETP.NE.AND P0, PT, R13, RZ, PT ;  /* 0x000000ff0d00720c */ /* 0x000fe20003f05270 */
[----:B------:R-:W-:Y:S01]  /*30b0*/  BSSY.RECONVERGENT B0, `(.L_x_41) ;  /* 0x000033f000007945 */ /* 0x000fe20003800200 */
[----:B0-----:R-:W-:-:S11]  /*30c0*/  IADD3 R12, PT, PT, -R5, UR7, RZ ;  /* 0x00000007050c7c10 */ /* 0x001fd6000fffe1ff */
[----:B------:R-:W-:Y:S05]  /*30d0*/  @P0 BRA `(.L_x_42) ;  /* 0x0000001400180947 */ /* 0x000fea0003800000 */
[----:B------:R-:W0:Y:S01]  /*30e0*/  S2R R3, SR_TID.X ;  /* 0x0000000000037919 */ /* 0x000e220000002100 */
[----:B------:R-:W1:Y:S01]  /*30f0*/  LDCU.U8 UR8, c[0x0][0x3e8] ;  /* 0x00007d00ff0877ac */ /* 0x000e620008000000 */
[----:B------:R-:W-:Y:S01]  /*3100*/  BSSY.RECONVERGENT B1, `(.L_x_43) ;  /* 0x0000024000017945 */ /* 0x000fe20003800200 */
[----:B------:R-:W-:Y:S01]  /*3110*/  PRMT R11, RZ, 0x7610, R11 ;  /* 0x00007610ff0b7816 */ /* 0x000fe2000000000b */
[----:B------:R-:W-:Y:S01]  /*3120*/  IMAD.MOV.U32 R13, RZ, RZ, RZ ;  /* 0x000000ffff0d7224 */ /* 0x000fe200078e00ff */
[----:B------:R-:W2:Y:S01]  /*3130*/  LDCU.64 UR4, c[0x0][0x3f8] ;  /* 0x00007f00ff0477ac */ /* 0x000ea20008000a00 */
[----:B------:R-:W-:Y:S01]  /*3140*/  PRMT R0, RZ, 0x7610, R0 ;  /* 0x00007610ff007816 */ /* 0x000fe20000000000 */
[----:B------:R-:W-:Y:S01]  /*3150*/  IMAD.MOV.U32 R2, RZ, RZ, RZ ;  /* 0x000000ffff027224 */ /* 0x000fe200078e00ff */
[----:B------:R-:W-:Y:S02]  /*3160*/  CS2R R8, SRZ ;  /* 0x0000000000087805 */ /* 0x000fe4000001ff00 */
[----:B------:R-:W-:Y:S01]  /*3170*/  CS2R R14, SRZ ;  /* 0x00000000000e7805 */ /* 0x000fe2000001ff00 */
[----:B-1----:R-:W-:-:S04]  /*3180*/  UISETP.NE.AND UP0, UPT, UR8, URZ, UPT ;  /* 0x000000ff0800728c */ /* 0x002fc8000bf05270 */
[----:B--2---:R-:W-:Y:S02]  /*3190*/  USEL UR4, UR4, URZ, !UP0 ;  /* 0x000000ff04047287 */ /* 0x004fe4000c000000 */
[----:B------:R-:W-:-:S04]  /*31a0*/  USEL UR5, UR5, URZ, !UP0 ;  /* 0x000000ff05057287 */ /* 0x000fc8000c000000 */
[----:B------:R-:W-:Y:S01]  /*31b0*/  IADD3 R16, P2, PT, R5, UR4, RZ ;  /* 0x0000000405107c10 */ /* 0x000fe2000ff5e0ff */
[----:B0-----:R-:W-:-:S04]  /*31c0*/  IMAD.SHL.U32 R7, R3, 0x2, RZ ;  /* 0x0000000203077824 */ /* 0x001fc800078e00ff */
[----:B------:R-:W-:Y:S02]  /*31d0*/  IMAD.X R22, RZ, RZ, UR5, P2 ;  /* 0x00000005ff167e24 */ /* 0x000fe400090e06ff */
[C---:B------:R-:W-:Y:S01]  /*31e0*/  VIADD R17, R7.reuse, 0x1 ;  /* 0x0000000107117836 */ /* 0x040fe20000000000 */
[----:B------:R-:W-:-:S04]  /*31f0*/  ISETP.GE.AND P1, PT, R7, R12, PT ;  /* 0x0000000c0700720c */ /* 0x000fc80003f26270 */
[----:B------:R-:W-:-:S09]  /*3200*/  ISETP.GE.AND P0, PT, R17, R12, PT ;  /* 0x0000000c1100720c */ /* 0x000fd20003f06270 */
[----:B------:R-:W-:Y:S05]  /*3210*/  @P1 BRA `(.L_x_44) ;  /* 0x0000000000481947 */ /* 0x000fea0003800000 */
[----:B------:R-:W0:Y:S01]  /*3220*/  LDCU.128 UR20, c[0x0][0x390] ;  /* 0x00007200ff1477ac */ /* 0x000e220008000c00 */
[----:B------:R-:W-:Y:S01]  /*3230*/  IADD3 R6, P1, PT, R7, R16, RZ ;  /* 0x0000001007067210 */ /* 0x000fe20007f3e0ff */
[----:B------:R-:W1:Y:S04]  /*3240*/  LDCU.128 UR16, c[0x0][0x380] ;  /* 0x00007000ff1077ac */ /* 0x000e680008000c00 */
[C---:B------:R-:W-:Y:S02]  /*3250*/  IMAD.SHL.U32 R18, R6.reuse, 0x4, RZ ;  /* 0x0000000406127824 */ /* 0x040fe400078e00ff */
[----:B------:R-:W-:Y:S01]  /*3260*/  IMAD.X R5, RZ, RZ, R22, P1 ;  /* 0x000000ffff057224 */ /* 0x000fe200008e0616 */
[----:B0-----:R-:W-:Y:S02]  /*3270*/  IADD3 R10, P4, PT, R6, UR22, RZ ;  /* 0x00000016060a7c10 */ /* 0x001fe4000ff9e0ff */
[----:B------:R-:W-:-:S02]  /*3280*/  IADD3 R20, P3, PT, R18, UR20, RZ ;  /* 0x0000001412147c10 */ /* 0x000fc4000ff7e0ff */
[----:B-1----:R-:W-:Y:S02]  /*3290*/  IADD3 R4, P1, PT, R18, UR16, RZ ;  /* 0x0000001012047c10 */ /* 0x002fe4000ff3e0ff */
[----:B------:R-:W-:Y:S02]  /*32a0*/  SHF.L.U64.HI R6, R6, 0x2, R5 ;  /* 0x0000000206067819 */ /* 0x000fe40000010205 */
[----:B------:R-:W-:Y:S02]  /*32b0*/  IADD3 R18, P2, PT, R18, UR18, RZ ;  /* 0x0000001212127c10 */ /* 0x000fe4000ff5e0ff */
[----:B------:R-:W-:Y:S02]  /*32c0*/  IADD3.X R11, PT, PT, R5, UR23, RZ, P4, !PT ;  /* 0x00000017050b7c10 */ /* 0x000fe4000a7fe4ff */
[C---:B------:R-:W-:Y:S02]  /*32d0*/  IADD3.X R21, PT, PT, R6.reuse, UR21, RZ, P3, !PT ;  /* 0x0000001506157c10 */ /* 0x040fe40009ffe4ff */
[----:B------:R-:W-:-:S02]  /*32e0*/  IADD3.X R5, PT, PT, R6, UR17, RZ, P1, !PT ;  /* 0x0000001106057c10 */ /* 0x000fc40008ffe4ff */
[----:B------:R-:W-:Y:S01]  /*32f0*/  IADD3.X R19, PT, PT, R6, UR19, RZ, P2, !PT ;  /* 0x0000001306137c10 */ /* 0x000fe200097fe4ff */
[----:B------:R0:W5:Y:S04]  /*3300*/  LDG.E.U8 R11, desc[UR14][R10.64] ;  /* 0x0000000e0a0b7981 */ /* 0x000168000c1e1100 */
[----:B------:R0:W5:Y:S04]  /*3310*/  LDG.E R13, desc[UR14][R20.64] ;  /* 0x0000000e140d7981 */ /* 0x000168000c1e1900 */
[----:B------:R0:W5:Y:S04]  /*3320*/  LDG.E R8, desc[UR14][R4.64] ;  /* 0x0000000e04087981 */ /* 0x000168000c1e1900 */
[----:B------:R0:W5:Y:S02]  /*3330*/  LDG.E R9, desc[UR14][R18.64] ;  /* 0x0000000e12097981 */ /* 0x000164000c1e1900 */
.L_x_44:
[----:B------:R-:W-:Y:S05]  /*3340*/  BSYNC.RECONVERGENT B1 ;  /* 0x0000000000017941 */ /* 0x000fea0003800200 */
.L_x_43:
[----:B------:R-:W-:Y:S04]  /*3350*/  BSSY.RECONVERGENT B1, `(.L_x_45) ;  /* 0x0000014000017945 */ /* 0x000fe80003800200 */
[----:B------:R-:W-:Y:S05]  /*3360*/  @P0 BRA `(.L_x_46) ;  /* 0x0000000000480947 */ /* 0x000fea0003800000 */
[----:B------:R-:W1:Y:S01]  /*3370*/  LDCU.128 UR20, c[0x0][0x390] ;  /* 0x00007200ff1477ac */ /* 0x000e620008000c00 */
[----:B------:R-:W-:Y:S01]  /*3380*/  IADD3 R16, P0, PT, R7, R16, RZ ;  /* 0x0000001007107210 */ /* 0x000fe20007f1e0ff */
[----:B------:R-:W2:Y:S04]  /*3390*/  LDCU.128 UR16, c[0x0][0x380] ;  /* 0x00007000ff1077ac */ /* 0x000ea80008000c00 */
[C---:B0-----:R-:W-:Y:S02]  /*33a0*/  IMAD.SHL.U32 R18, R16.reuse, 0x4, RZ ;  /* 0x0000000410127824 */ /* 0x041fe400078e00ff */
[----:B------:R-:W-:Y:S01]  /*33b0*/  IMAD.X R5, RZ, RZ, R22, P0 ;  /* 0x000000ffff057224 */ /* 0x000fe200000e0616 */
[----:B-1----:R-:W-:Y:S02]  /*33c0*/  IADD3 R22, P3, PT, R16, UR22, RZ ;  /* 0x0000001610167c10 */ /* 0x002fe4000ff7e0ff */
[----:B------:R-:W-:-:S02]  /*33d0*/  IADD3 R20, P2, PT, R18, UR20, RZ ;  /* 0x0000001412147c10 */ /* 0x000fc4000ff5e0ff */
[----:B--2---:R-:W-:Y:S02]  /*33e0*/  IADD3 R4, P0, PT, R18, UR16, RZ ;  /* 0x0000001012047c10 */ /* 0x004fe4000ff1e0ff */
[----:B------:R-:W-:Y:S02]  /*33f0*/  SHF.L.U64.HI R16, R16, 0x2, R5 ;  /* 0x0000000210107819 */ /* 0x000fe40000010205 */
[----:B------:R-:W-:Y:S02]  /*3400*/  IADD3 R18, P1, PT, R18, UR18, RZ ;  /* 0x0000001212127c10 */ /* 0x000fe4000ff3e0ff */
[----:B------:R-:W-:Y:S02]  /*3410*/  IADD3.X R23, PT, PT, R5, UR23, RZ, P3, !PT ;  /* 0x0000001705177c10 */ /* 0x000fe40009ffe4ff */
[C---:B------:R-:W-:Y:S02]  /*3420*/  IADD3.X R21, PT, PT, R16.reuse, UR21, RZ, P2, !PT ;  /* 0x0000001510157c10 */ /* 0x040fe400097fe4ff */
[C---:B------:R-:W-:Y:S01]  /*3430*/  IADD3.X R5, PT, PT, R16.reuse, UR17, RZ, P0, !PT ;  /* 0x0000001110057c10 */ /* 0x040fe200087fe4ff */
[----:B------:R1:W5:Y:S01]  /*3440*/  LDG.E.U8 R0, desc[UR14][R22.64+0x1] ;  /* 0x0000010e16007981 */ /* 0x000362000c1e1100 */
[----:B------:R-:W-:-:S03]  /*3450*/  IADD3.X R19, PT, PT, R16, UR19, RZ, P1, !PT ;  /* 0x0000001310137c10 */ /* 0x000fc60008ffe4ff */
[----:B------:R1:W5:Y:S04]  /*3460*/  LDG.E R2, desc[UR14][R20.64+0x4] ;  /* 0x0000040e14027981 */ /* 0x000368000c1e1900 */
[----:B------:R1:W5:Y:S04]  /*3470*/  LDG.E R14, desc[UR14][R4.64+0x4] ;  /* 0x0000040e040e7981 */ /* 0x000368000c1e1900 */
[----:B------:R1:W5:Y:S02]  /*3480*/  LDG.E R15, desc[UR14][R18.64+0x4] ;  /* 0x0000040e120f7981 */ /* 0x000364000c1e1900 */
.L_x_46:
[----:B------:R-:W-:Y:S05]  /*3490*/  BSYNC.RECONVERGENT B1 ;  /* 0x0000000000017941 */ /* 0x000fea0003800200 */
.L_x_45:
[----:B------:R-:W-:Y:S01]  /*34a0*/  BAR.SYNC.DEFER_BLOCKING 0x0 ;  /* 0x0000000000007b1d */ /* 0x000fe20000010000 */
[----:B-----5:R-:W-:Y:S02]  /*34b0*/  LOP3.LUT P0, RZ, R0, 0xff, RZ, 0xc0, !PT ;  /* 0x000000ff00ff7812 */ /* 0x020fe4000780c0ff */
[----:B------:R-:W-:Y:S02]  /*34c0*/  LOP3.LUT P1, RZ, R11, 0xff, RZ, 0xc0, !PT ;  /* 0x000000ff0bff7812 */ /* 0x000fe4000782c0ff */
[----:B------:R-:W-:-:S03]  /*34d0*/  ISETP.GE.OR P0, PT, R17, R12, P0 ;  /* 0x0000000c1100720c */ /* 0x000fc60000706670 */
[----:B------:R-:W2:Y:S01]  /*34e0*/  S2UR UR5, SR_CgaCtaId ;  /* 0x00000000000579c3 */ /* 0x000ea20000008800 */
[----:B------:R-:W-:Y:S01]  /*34f0*/  ISETP.GE.OR P1, PT, R7, R12, P1 ;  /* 0x0000000c0700720c */ /* 0x000fe20000f26670 */
[----:B-1----:R-:W1:Y:S01]  /*3500*/  S2R R22, SR_LANEID ;  /* 0x0000000000167919 */ /* 0x002e620000000000 */
[----:B------:R-:W-:Y:S01]  /*3510*/  UMOV UR4, 0x400 ;  /* 0x0000040000047882 */ /* 0x000fe20000000000 */
[----:B0-----:R-:W-:Y:S01]  /*3520*/  SHF.R.U32.HI R20, RZ, 0x5, R3 ;  /* 0x00000005ff147819 */ /* 0x001fe20000011603 */
[----:B------:R-:W-:Y:S01]  /*3530*/  BSSY.RECONVERGENT B1, `(.L_x_47) ;  /* 0x00000ff000017945 */ /* 0x000fe20003800200 */
[----:B------:R-:W-:-:S05]  /*3540*/  SEL R17, RZ, 0x1, !P1 ;  /* 0x00000001ff117807 */ /* 0x000fca0004800000 */
[----:B------:R-:W-:Y:S02]  /*3550*/  VIADD R10, R17, 0x1 ;  /* 0x00000001110a7836 */ /* 0x000fe40000000000 */
[----:B------:R-:W-:-:S05]  /*3560*/  @!P0 IMAD.MOV R10, RZ, RZ, R17 ;  /* 0x000000ffff0a8224 */ /* 0x000fca00078e0211 */
[----:B------:R-:W0:Y:S01]  /*3570*/  SHFL.UP P2, R5, R10, 0x1, RZ ;  /* 0x042000000a057989 */ /* 0x000e2200000400ff */
[----:B--2---:R-:W-:Y:S01]  /*3580*/  ULEA UR4, UR5, UR4, 0x18 ;  /* 0x0000000405047291 */ /* 0x004fe2000f8ec0ff */
[C---:B-1----:R-:W-:Y:S02]  /*3590*/  ISETP.NE.AND P3, PT, R22.reuse, 0x1f, PT ;  /* 0x0000001f1600780c */ /* 0x042fe40003f65270 */
[----:B------:R-:W-:Y:S01]  /*35a0*/  ISETP.NE.AND P4, PT, R22, RZ, PT ;  /* 0x000000ff1600720c */ /* 0x000fe20003f85270 */
[----:B0-----:R-:W-:-:S05]  /*35b0*/  @P2 IMAD.IADD R5, R5, 0x1, R10 ;  /* 0x0000000105052824 */ /* 0x001fca00078e020a */
[----:B------:R-:W0:Y:S05]  /*35c0*/  SHFL.UP P2, R4, R5, 0x2, RZ ;  /* 0x0440000005047989 */ /* 0x000e2a00000400ff */
[----:B------:R-:W-:Y:S01]  /*35d0*/  @!P3 LEA R18, R20, UR4, 0x2 ;  /* 0x000000041412bc11 */ /* 0x000fe2000f8e10ff */
[----:B0-----:R-:W-:-:S05]  /*35e0*/  @P2 IMAD.IADD R4, R5, 0x1, R4 ;  /* 0x0000000105042824 */ /* 0x001fca00078e0204 */
[----:B------:R-:W0:Y:S02]  /*35f0*/  SHFL.UP P2, R7, R4, 0x4, RZ ;  /* 0x0480000004077989 */ /* 0x000e2400000400ff */
[----:B0-----:R-:W-:-:S05]  /*3600*/  @P2 IMAD.IADD R7, R4, 0x1, R7 ;  /* 0x0000000104072824 */ /* 0x001fca00078e0207 */
[----:B------:R-:W0:Y:S02]  /*3610*/  SHFL.UP P2, R16, R7, 0x8, RZ ;  /* 0x0500000007107989 */ /* 0x000e2400000400ff */
[----:B0-----:R-:W-:-:S05]  /*3620*/  @P2 IMAD.IADD R16, R7, 0x1, R16 ;  /* 0x0000000107102824 */ /* 0x001fca00078e0210 */
[----:B------:R-:W0:Y:S02]  /*3630*/  SHFL.UP P2, R19, R16, 0x10, RZ ;  /* 0x0600000010137989 */ /* 0x000e2400000400ff */
[----:B0-----:R-:W-:Y:S01]  /*3640*/  @P2 IMAD.IADD R19, R16, 0x1, R19 ;  /* 0x0000000110132824 */ /* 0x001fe200078e0213 */
[----:B------:R-:W-:-:S04]  /*3650*/  ISETP.NE.AND P2, PT, R20, 0x2, PT ;  /* 0x000000021400780c */ /* 0x000fc80003f45270 */
[----:B------:R-:W-:Y:S01]  /*3660*/  @!P3 STS [R18], R19 ;  /* 0x000000131200b388 */ /* 0x000fe20000000800 */
[----:B------:R-:W-:Y:S01]  /*3670*/  BAR.SYNC.DEFER_BLOCKING 0x0 ;  /* 0x0000000000007b1d */ /* 0x000fe20000010000 */
[----:B------:R-:W-:Y:S01]  /*3680*/  ISETP.NE.AND P3, PT, R20, 0x3, PT ;  /* 0x000000031400780c */ /* 0x000fe20003f65270 */
[----:B------:R-:W-:-:S05]  /*3690*/  IMAD.IADD R20, R19, 0x1, -R10 ;  /* 0x0000000113147824 */ /* 0x000fca00078e0a0a */
[----:B------:R-:W-:Y:S01]  /*36a0*/  SEL R20, R20, RZ, P4 ;  /* 0x000000ff14147207 */ /* 0x000fe20002000000 */
[----:B------:R-:W0:Y:S02]  /*36b0*/  LDS.128 R4, [UR4] ;  /* 0x00000004ff047984 */ /* 0x000e240008000c00 */
[----:B0-----:R-:W-:-:S04]  /*36c0*/  IMAD.IADD R21, R4, 0x1, R5 ;  /* 0x0000000104157824 */ /* 0x001fc800078e0205 */
[----:B------:R-:W-:Y:S01]  /*36d0*/  IMAD.IADD R16, R6, 0x1, R21 ;  /* 0x0000000106107824 */ /* 0x000fe200078e0215 */
[----:B------:R-:W-:Y:S02]  /*36e0*/  SEL R21, R21, R4, !P2 ;  /* 0x0000000415157207 */ /* 0x000fe40005000000 */
[----:B------:R-:W-:Y:S02]  /*36f0*/  ISETP.GE.U32.AND P2, PT, R3, 0x20, PT ;  /* 0x000000200300780c */ /* 0x000fe40003f46070 */
[C---:B------:R-:W-:Y:S02]  /*3700*/  IADD3 R10, PT, PT, R16.reuse, R12, R7 ;  /* 0x0000000c100a7210 */ /* 0x040fe40007ffe007 */
[----:B------:R-:W-:-:S03]  /*3710*/  SEL R21, R16, R21, !P3 ;  /* 0x0000001510157207 */ /* 0x000fc60005800000 */
[----:B------:R-:W-:Y:S01]  /*3720*/  VIADD R10, R10, 0xffffff00 ;  /* 0xffffff000a0a7836 */ /* 0x000fe20000000000 */
[----:B------:R-:W-:-:S04]  /*3730*/  SEL R21, R21, RZ, P2 ;  /* 0x000000ff15157207 */ /* 0x000fc80001000000 */
[----:B------:R-:W-:Y:S01]  /*3740*/  ISETP.GT.AND P2, PT, R10, 0x80, PT ;  /* 0x000000800a00780c */ /* 0x000fe20003f44270 */
[----:B------:R-:W-:-:S04]  /*3750*/  IMAD.IADD R21, R21, 0x1, R20 ;  /* 0x0000000115157824 */ /* 0x000fc800078e0214 */
[----:B------:R-:W-:-:S08]  /*3760*/  IMAD.IADD R17, R17, 0x1, R21 ;  /* 0x0000000111117824 */ /* 0x000fd000078e0215 */
[----:B------:R-:W-:Y:S05]  /*3770*/  @P2 BRA `(.L_x_48) ;  /* 0x0000000000dc2947 */ /* 0x000fea0003800000 */
[----:B------:R-:W-:Y:S01]  /*3780*/  ISETP.LT.AND P1, PT, R21, R10, P1 ;  /* 0x0000000a1500720c */ /* 0x000fe20000f21270 */
[----:B------:R-:W-:-:S12]  /*3790*/  BSSY.RECONVERGENT B2, `(.L_x_49) ;  /* 0x000001a000027945 */ /* 0x000fd80003800200 */
        /* <DEDUP_REMOVED lines=9> */
.L_x_51:
[----:B-----5:R-:W-:-:S04]  /*3830*/  IADD3 R6, P1, PT, R21, R4, RZ ;  /* 0x0000000415067210 */ /* 0x020fc80007f3e0ff */
[----:B------:R-:W-:Y:S01]  /*3840*/  LEA.HI.X.SX32 R3, R21, R5, 0x1, P1 ;  /* 0x0000000515037211 */ /* 0x000fe200008f0eff */
[----:B------:R-:W-:-:S03]  /*3850*/  IMAD.SHL.U32 R20, R6, 0x4, RZ ;  /* 0x0000000406147824 */ /* 0x000fc600078e00ff */
[----:B------:R-:W-:Y:S02]  /*3860*/  SHF.L.U64.HI R12, R6, 0x2, R3 ;  /* 0x00000002060c7819 */ /* 0x000fe40000010203 */
[C---:B0-----:R-:W-:Y:S02]  /*3870*/  IADD3 R4, P1, PT, R20.reuse, UR10, RZ ;  /* 0x0000000a14047c10 */ /* 0x041fe4000ff3e0ff */
[----:B--2---:R-:W-:Y:S02]  /*3880*/  IADD3 R18, P2, PT, R20, UR16, RZ ;  /* 0x0000001014127c10 */ /* 0x004fe4000ff5e0ff */
[----:B------:R-:W-:Y:S02]  /*3890*/  IADD3.X R5, PT, PT, R12, UR11, RZ, P1, !PT ;  /* 0x0000000b0c057c10 */ /* 0x000fe40008ffe4ff */
[----:B------:R-:W-:Y:S02]  /*38a0*/  IADD3 R20, P1, PT, R20, UR18, RZ ;  /* 0x0000001214147c10 */ /* 0x000fe4000ff3e0ff */
[----:B-1----:R-:W-:Y:S01]  /*38b0*/  IADD3 R6, P3, PT, R6, UR12, RZ ;  /* 0x0000000c06067c10 */ /* 0x002fe2000ff7e0ff */
[----:B------:R0:W-:Y:S01]  /*38c0*/  STG.E desc[UR14][R4.64], R8 ;  /* 0x0000000804007986 */ /* 0x0001e2000c10190e */
[----:B------:R-:W-:-:S02]  /*38d0*/  IADD3.X R19, PT, PT, R12, UR17, RZ, P2, !PT ;  /* 0x000000110c137c10 */ /* 0x000fc400097fe4ff */
[----:B------:R-:W-:Y:S02]  /*38e0*/  IADD3.X R21, PT, PT, R12, UR19, RZ, P1, !PT ;  /* 0x000000130c157c10 */ /* 0x000fe40008ffe4ff */
[----:B------:R-:W-:Y:S01]  /*38f0*/  IADD3.X R7, PT, PT, R3, UR13, RZ, P3, !PT ;  /* 0x0000000d03077c10 */ /* 0x000fe20009ffe4ff */
[----:B------:R0:W-:Y:S04]  /*3900*/  STG.E desc[UR14][R18.64], R9 ;  /* 0x0000000912007986 */ /* 0x0001e8000c10190e */
[----:B------:R0:W-:Y:S04]  /*3910*/  STG.E desc[UR14][R20.64], R13 ;  /* 0x0000000d14007986 */ /* 0x0001e8000c10190e */
[----:B------:R0:W-:Y:S02]  /*3920*/  STG.E.U8 desc[UR14][R6.64], R11 ;  /* 0x0000000b06007986 */ /* 0x0001e4000c10110e */
.L_x_50:
[----:B------:R-:W-:Y:S05]  /*3930*/  BSYNC.RECONVERGENT B2 ;  /* 0x0000000000027941 */ /* 0x000fea0003800200 */
.L_x_49:
[----:B------:R-:W-:-:S13]  /*3940*/  ISETP.GE.OR P0, PT, R17, R10, !P0 ;  /* 0x0000000a1100720c */ /* 0x000fda0004706670 */
[----:B------:R-:W-:Y:S05]  /*3950*/  @P0 BRA `(.L_x_52) ;  /* 0x0000000800f00947 */ /* 0x000fea0003800000 */
[----:B------:R-:W-:Y:S01]  /*3960*/  UISETP.NE.AND UP0, UPT, UR8, URZ, UPT ;  /* 0x000000ff0800728c */ /* 0x000fe2000bf05270 */
[----:B0-----:R-:W-:Y:S01]  /*3970*/  CS2R R4, SRZ ;  /* 0x0000000000047805 */ /* 0x001fe2000001ff00 */
[----:B------:R-:W0:Y:S01]  /*3980*/  LDCU.64 UR10, c[0x0][0x3a8] ;  /* 0x00007500ff0a77ac */ /* 0x000e220008000a00 */
[----:B------:R-:W1:Y:S01]  /*3990*/  LDCU.64 UR12, c[0x0][0x3c0] ;  /* 0x00007800ff0c77ac */ /* 0x000e620008000a00 */
[----:B------:R-:W2:Y:S05]  /*39a0*/  LDCU.128 UR16, c[0x0][0x3b0] ;  /* 0x00007600ff1077ac */ /* 0x000eaa0008000c00 */
[----:B------:R-:W-:Y:S05]  /*39b0*/  BRA.U UP0, `(.L_x_53) ;  /* 0x0000000100087547 */ /* 0x000fea000b800000 */
[----:B------:R-:W3:Y:S02]  /*39c0*/  LDC.64 R4, c[0x0][0x400] ;  /* 0x00010000ff047b82 */ /* 0x000ee40000000a00 */
[----:B---3--:R-:W5:Y:S02]  /*39d0*/  LDG.E.64 R4, desc[UR14][R4.64] ;  /* 0x0000000e04047981 */ /* 0x008f64000c1e1b00 */
.L_x_53:
[----:B-----5:R-:W-:-:S04]  /*39e0*/  IADD3 R12, P0, PT, R17, R4, RZ ;  /* 0x00000004110c7210 */ /* 0x020fc80007f1e0ff */
[----:B------:R-:W-:Y:S01]  /*39f0*/  LEA.HI.X.SX32 R17, R17, R5, 0x1, P0 ;  /* 0x0000000511117211 */ /* 0x000fe200000f0eff */
[----:B------:R-:W-:-:S03]  /*3a00*/  IMAD.SHL.U32 R8, R12, 0x4, RZ ;  /* 0x000000040c087824 */ /* 0x000fc600078e00ff */
[----:B------:R-:W-:Y:S02]  /*3a10*/  SHF.L.U64.HI R3, R12, 0x2, R17 ;  /* 0x000000020c037819 */ /* 0x000fe40000010211 */
[C---:B0-----:R-:W-:Y:S02]  /*3a20*/  IADD3 R4, P0, PT, R8.reuse, UR10, RZ ;  /* 0x0000000a08047c10 */ /* 0x041fe4000ff1e0ff */
[C---:B--2---:R-:W-:Y:S02]  /*3a30*/  IADD3 R6, P1, PT, R8.reuse, UR16, RZ ;  /* 0x0000001008067c10 */ /* 0x044fe4000ff3e0ff */
[C---:B------:R-:W-:Y:S02]  /*3a40*/  IADD3.X R5, PT, PT, R3.reuse, UR11, RZ, P0, !PT ;  /* 0x0000000b03057c10 */ /* 0x040fe400087fe4ff */
        /* <DEDUP_REMOVED lines=8> */
[----:B------:R1:W-:Y:S01]  /*3ad0*/  STG.E.U8 desc[UR14][R12.64], R0 ;  /* 0x000000000c007986 */ /* 0x0003e2000c10110e */
[----:B------:R-:W-:Y:S05]  /*3ae0*/  BRA `(.L_x_52) ;  /* 0x00000008008c7947 */ /* 0x000fea0003800000 */
.L_x_48:
[----:B------:R-:W-:Y:S01]  /*3af0*/  BAR.SYNC.DEFER_BLOCKING 0x0 ;  /* 0x0000000000007b1d */ /* 0x000fe20000010000 */
[----:B------:R-:W-:Y:S02]  /*3b00*/  @P1 LEA R12, R21, UR4, 0x4 ;  /* 0x00000004150c1c11 */ /* 0x000fe4000f8e20ff */
[----:B------:R-:W-:-:S03]  /*3b10*/  @P0 LEA R17, R17, UR4, 0x4 ;  /* 0x0000000411110c11 */ /* 0x000fc6000f8e20ff */
[----:B------:R-:W0:Y:S01]  /*3b20*/  LDCU.64 UR12, c[0x0][0x3a8] ;  /* 0x00007500ff0c77ac */ /* 0x000e220008000a00 */
[----:B------:R-:W1:Y:S01]  /*3b30*/  LDCU.64 UR20, c[0x0][0x3a8] ;  /* 0x00007500ff1477ac */ /* 0x000e620008000a00 */
[----:B------:R-:W2:Y:S01]  /*3b40*/  LDCU.128 UR16, c[0x0][0x3b0] ;  /* 0x00007600ff1077ac */ /* 0x000ea20008000c00 */
[----:B------:R-:W3:Y:S01]  /*3b50*/  LDCU.128 UR24, c[0x0][0x3b0] ;  /* 0x00007600ff1877ac */ /* 0x000ee20008000c00 */
[----:B------:R4:W-:Y:S04]  /*3b60*/  @P1 STS.64 [R12], R8 ;  /* 0x000000080c001388 */ /* 0x0009e80000000a00 */
[----:B------:R4:W-:Y:S04]  /*3b70*/  @P1 STS [R12+0x8], R13 ;  /* 0x0000080d0c001388 */ /* 0x0009e80000000800 */
[----:B------:R4:W-:Y:S04]  /*3b80*/  @P1 STS.U8 [R12+0xc], R11 ;  /* 0x00000c0b0c001388 */ /* 0x0009e80000000000 */
[----:B------:R4:W-:Y:S04]  /*3b90*/  @P0 STS.64 [R17], R14 ;  /* 0x0000000e11000388 */ /* 0x0009e80000000a00 */
[----:B------:R4:W-:Y:S04]  /*3ba0*/  @P0 STS [R17+0x8], R2 ;  /* 0x0000080211000388 */ /* 0x0009e80000000800 */
[----:B------:R4:W-:Y:S01]  /*3bb0*/  @P0 STS.U8 [R17+0xc], R0 ;  /* 0x00000c0011000388 */ /* 0x0009e20000000000 */
[----:B------:R-:W-:Y:S01]  /*3bc0*/  BAR.SYNC.DEFER_BLOCKING 0x0 ;  /* 0x0000000000007b1d */ /* 0x000fe20000010000 */
[----:B------:R-:W-:-:S13]  /*3bd0*/  ISETP.GE.U32.AND P0, PT, R3, R10, PT ;  /* 0x0000000a0300720c */ /* 0x000fda0003f06070 */
[----:B01234-:R-:W-:Y:S05]  /*3be0*/  @P0 BRA `(.L_x_52) ;  /* 0x00000008004c0947 */ /* 0x01ffea0003800000 */
[----:B------:R-:W-:Y:S01]  /*3bf0*/  IADD3 R5, PT, PT, R7, R5, R6 ;  /* 0x0000000507057210 */ /* 0x000fe20007ffe006 */
[----:B------:R-:W-:Y:S03]  /*3c00*/  BSSY.RECONVERGENT B2, `(.L_x_54) ;  /* 0x0000030000027945 */ /* 0x000fe60003800200 */
[----:B------:R-:W-:-:S04]  /*3c10*/  IADD3 R0, PT, PT, R5, UR7, R4 ;  /* 0x0000000705007c10 */ /* 0x000fc8000fffe004 */
[----:B------:R-:W-:-:S04]  /*3c20*/  IADD3 R0, PT, PT, R0, -0x101, -R3 ;  /* 0xfffffeff00007810 */ /* 0x000fc80007ffe803 */
[----:B------:R-:W-:-:S04]  /*3c30*/  LOP3.LUT R2, R0, 0x180, RZ, 0xc0, !PT ;  /* 0x0000018000027812 */ /* 0x000fc800078ec0ff */
[----:B------:R-:W-:-:S13]  /*3c40*/  ISETP.NE.AND P0, PT, R2, 0x180, PT ;  /* 0x000001800200780c */ /* 0x000fda0003f05270 */
[----:B------:R-:W-:Y:S05]  /*3c50*/  @!P0 BRA `(.L_x_55) ;  /* 0x0000000000a88947 */ /* 0x000fea0003800000 */
[----:B------:R-:W0:Y:S01]  /*3c60*/  LDCU.64 UR10, c[0x0][0x3c0] ;  /* 0x00007800ff0a77ac */ /* 0x000e220008000a00 */
[----:B------:R-:W-:Y:S01]  /*3c70*/  LEA.HI R2, R0, 0x1, RZ, 0x19 ;  /* 0x0000000100027811 */ /* 0x000fe200078fc8ff */
[----:B------:R-:W-:Y:S01]  /*3c80*/  BSSY.RECONVERGENT B3, `(.L_x_56) ;  /* 0x0000026000037945 */ /* 0x000fe20003800200 */
[----:B------:R-:W-:Y:S01]  /*3c90*/  LEA R11, R3, UR4, 0x4 ;  /* 0x00000004030b7c11 */ /* 0x000fe2000f8e20ff */
[----:B------:R-:W-:Y:S01]  /*3ca0*/  IMAD.MOV.U32 R23, RZ, RZ, R3 ;  /* 0x000000ffff177224 */ /* 0x000fe200078e0003 */
[----:B------:R-:W-:Y:S01]  /*3cb0*/  LOP3.LUT R2, R2, 0x3, RZ, 0xc0, !PT ;  /* 0x0000000302027812 */ /* 0x000fe200078ec0ff */
[----:B------:R-:W-:-:S04]  /*3cc0*/  IMAD.MOV.U32 R17, RZ, RZ, RZ ;  /* 0x000000ffff117224 */ /* 0x000fc800078e00ff */
[----:B------:R-:W-:Y:S01]  /*3cd0*/  IMAD.MOV R16, RZ, RZ, -R2 ;  /* 0x000000ffff107224 */ /* 0x000fe200078e0a02 */
[----:B0-----:R-:W-:-:S05]  /*3ce0*/  IADD3 R14, P0, PT, R3, UR10, RZ ;  /* 0x0000000a030e7c10 */ /* 0x001fca000ff1e0ff */
[----:B------:R-:W-:-:S08]  /*3cf0*/  IMAD.X R15, RZ, RZ, UR11, P0 ;  /* 0x0000000bff0f7e24 */ /* 0x000fd000080e06ff */
.L_x_57:
        /* <DEDUP_REMOVED lines=10> */
[----:B------:R-:W-:Y:S02]  /*3da0*/  IMAD.SHL.U32 R18, R19, 0x4, RZ ;  /* 0x0000000413127824 */ /* 0x000fe400078e00ff */
        /* <DEDUP_REMOVED lines=20> */
.L_x_56:
[----:B0-----:R-:W-:-:S07]  /*3ef0*/  IMAD.MOV.U32 R3, RZ, RZ, R20 ;  /* 0x000000ffff037224 */ /* 0x001fce00078e0014 */
.L_x_55:
[----:B------:R-:W-:Y:S05]  /*3f00*/  BSYNC.RECONVERGENT B2 ;  /* 0x0000000000027941 */ /* 0x000fea0003800200 */
.L_x_54:
[----:B------:R-:W-:-:S13]  /*3f10*/  ISETP.GE.U32.AND P0, PT, R0, 0x180, PT ;  /* 0x000001800000780c */ /* 0x000fda0003f06070 */
[----:B------:R-:W-:Y:S05]  /*3f20*/  @!P0 BRA `(.L_x_52) ;  /* 0x00000004007c8947 */ /* 0x000fea0003800000 */
[----:B------:R-:W0:Y:S01]  /*3f30*/  S2UR UR6, SR_CgaCtaId ;  /* 0x00000000000679c3 */ /* 0x000e220000008800 */
[----:B------:R-:W1:Y:S01]  /*3f40*/  LDCU.64 UR10, c[0x0][0x3c0] ;  /* 0x00007800ff0a77ac */ /* 0x000e620008000a00 */
[----:B------:R-:W-:Y:S01]  /*3f50*/  IMAD.WIDE.U32 R4, R3, 0x4, RZ ;  /* 0x0000000403047825 */ /* 0x000fe200078e00ff */
[----:B------:R-:W-:Y:S01]  /*3f60*/  UMOV UR5, 0x400 ;  /* 0x0000040000057882 */ /* 0x000fe20000000000 */
[----:B------:R-:W-:Y:S02]  /*3f70*/  UISETP.NE.AND UP0, UPT, UR8, URZ, UPT ;  /* 0x000000ff0800728c */ /* 0x000fe4000bf05270 */
[----:B------:R-:W-:Y:S02]  /*3f80*/  IMAD.MOV.U32 R0, RZ, RZ, R4 ;  /* 0x000000ffff007224 */ /* 0x000fe400078e0004 */
[----:B------:R-:W-:Y:S02]  /*3f90*/  IMAD.MOV.U32 R11, RZ, RZ, R5 ;  /* 0x000000ffff0b7224 */ /* 0x000fe400078e0005 */
[----:B------:R-:W-:-:S02]  /*3fa0*/  PLOP3.LUT P0, PT, PT, PT, UP0, 0x80, 0x8 ;  /* 0x000000000008781c */ /* 0x000fc40003f0f008 */
[----:B-1----:R-:W-:Y:S01]  /*3fb0*/  IADD3 R8, P1, PT, R3, UR10, RZ ;  /* 0x0000000a03087c10 */ /* 0x002fe2000ff3e0ff */
[----:B0-----:R-:W-:-:S04]  /*3fc0*/  ULEA UR5, UR6, UR5, 0x18 ;  /* 0x0000000506057291 */ /* 0x001fc8000f8ec0ff */
[----:B------:R-:W-:Y:S02]  /*3fd0*/  IMAD.X R9, RZ, RZ, UR11, P1 ;  /* 0x0000000bff097e24 */ /* 0x000fe400088e06ff */
[----:B------:R-:W-:-:S05]  /*3fe0*/  LEA R2, R3, UR5, 0x4 ;  /* 0x0000000503027c11 */ /* 0x000fca000f8e20ff */
[----:B------:R-:W-:-:S07]  /*3ff0*/  VIADD R2, R2, 0x1000 ;  /* 0x0000100002027836 */ /* 0x000fce0000000000 */
.L_x_58:
[----:B---3--:R-:W0:Y:S01]  /*4000*/  @!P0 LDC.64 R14, c[0x0][0x400] ;  /* 0x00010000ff0e8b82 */ /* 0x008e220000000a00 */
[----:B------:R-:W-:Y:S01]  /*4010*/  CS2R R12, SRZ ;  /* 0x00000000000c7805 */ /* 0x000fe2000001ff00 */
[----:B------:R-:W1:Y:S05]  /*4020*/  LDS.128 R4, [R2+-0x1000] ;  /* 0xfff0000002047984 */ /* 0x000e6a0000000c00 */
[----:B0-----:R-:W2:Y:S01]  /*4030*/  @!P0 LDG.E.64 R12, desc[UR14][R14.64] ;  /* 0x0000000e0e0c8981 */ /* 0x001ea2000c1e1b00 */
[----:B------:R-:W-:-:S06]  /*4040*/  UISETP.NE.AND UP0, UPT, UR8, URZ, UPT ;  /* 0x000000ff0800728c */ /* 0x000fcc000bf05270 */
[----:B------:R-:W-:-:S13]  /*4050*/  PLOP3.LUT P0, PT, PT, PT, UP0, 0x80, 0x8 ;  /* 0x000000000008781c */ /* 0x000fda0003f0f008 */
[----:B------:R-:W0:Y:S01]  /*4060*/  @!P0 LDC.64 R28, c[0x0][0x400] ;  /* 0x00010000ff1c8b82 */ /* 0x000e220000000a00 */
[----:B--2---:R-:W-:Y:S02]  /*4070*/  LEA R18, P1, R12, R0, 0x2 ;  /* 0x000000000c127211 */ /* 0x004fe400078210ff */
[----:B------:R-:W-:Y:S02]  /*4080*/  IADD3 R22, P4, PT, R8, R12, RZ ;  /* 0x0000000c08167210 */ /* 0x000fe40007f9e0ff */
[--C-:B------:R-:W-:Y:S02]  /*4090*/  LEA.HI.X R16, R12, R11, R13.reuse, 0x2, P1 ;  /* 0x0000000b0c107211 */ /* 0x100fe400008f140d */
[C---:B------:R-:W-:Y:S01]  /*40a0*/  IADD3 R20, P1, PT, R18.reuse, UR20, RZ ;  /* 0x0000001412147c10 */ /* 0x040fe2000ff3e0ff */
        /* <DEDUP_REMOVED lines=54> */
[C---:B-1----:R-:W-:Y:S02]  /*4410*/  IADD3 R20, P2, PT, R19.reuse, UR24, RZ ;  /* 0x0000001813147c10 */ /* 0x042fe4000ff5e0ff */
[----:B------:R-:W-:Y:S02]  /*4420*/  IADD3 R16, P4, PT, R8, R16, RZ ;  /* 0x0000001008107210 */ /* 0x000fe40007f9e0ff */
[----:B------:R-:W-:Y:S02]  /*4430*/  IADD3 R4, P3, PT, R19, UR26, RZ ;  /* 0x0000001a13047c10 */ /* 0x000fe4000ff7e0ff */
[C---:B------:R-:W-:Y:S01]  /*4440*/  IADD3.X R19, PT, PT, R28.reuse, UR21, RZ, P1, !PT ;  /* 0x000000151c137c10 */ /* 0x040fe20008ffe4ff */
        /* <DEDUP_REMOVED lines=13> */
.L_x_52:
[----:B------:R-:W-:Y:S05]  /*4520*/  BSYNC.RECONVERGENT B1 ;  /* 0x0000000000017941 */ /* 0x000fea0003800200 */
.L_x_47:
[----:B------:R-:W-:Y:S05]  /*4530*/  BRA `(.L_x_59) ;  /* 0x0000001c00d87947 */ /* 0x000fea0003800000 */
.L_x_42:
[----:B------:R-:W0:Y:S01]  /*4540*/  S2R R6, SR_TID.X ;  /* 0x0000000000067919 */ /* 0x000e220000002100 */
[----:B------:R-:W1:Y:S01]  /*4550*/  LDC.U8 R0, c[0x0][0x3e8] ;  /* 0x0000fa00ff007b82 */ /* 0x000e620000000000 */
[----:B------:R-:W-:Y:S01]  /*4560*/  BSSY.RECONVERGENT B1, `(.L_x_60) ;  /* 0x0000024000017945 */ /* 0x000fe20003800200 */
[----:B------:R-:W-:Y:S02]  /*4570*/  PRMT R4, RZ, 0x7610, R4 ;  /* 0x00007610ff047816 */ /* 0x000fe40000000004 */
[----:B------:R-:W-:Y:S02]  /*4580*/  CS2R R16, SRZ ;  /* 0x0000000000107805 */ /* 0x000fe4000001ff00 */
[----:B------:R-:W-:Y:S02]  /*4590*/  CS2R R14, SRZ ;  /* 0x00000000000e7805 */ /* 0x000fe4000001ff00 */
[----:B------:R-:W2:Y:S01]  /*45a0*/  LDC.64 R2, c[0x0][0x3f8] ;  /* 0x0000fe00ff027b82 */ /* 0x000ea20000000a00 */
[----:B-1----:R-:W-:Y:S01]  /*45b0*/  ISETP.NE.AND P0, PT, R0, RZ, PT ;  /* 0x000000ff0000720c */ /* 0x002fe20003f05270 */
[----:B------:R-:W-:-:S02]  /*45c0*/  IMAD.MOV.U32 R0, RZ, RZ, RZ ;  /* 0x000000ffff007224 */ /* 0x000fc400078e00ff */
[----:B0-----:R-:W-:Y:S01]  /*45d0*/  IMAD.SHL.U32 R7, R6, 0x2, RZ ;  /* 0x0000000206077824 */ /* 0x001fe200078e00ff */
[----:B--2---:R-:W-:Y:S02]  /*45e0*/  SEL R8, R2, RZ, !P0 ;  /* 0x000000ff02087207 */ /* 0x004fe40004000000 */
[----:B------:R-:W-:Y:S01]  /*45f0*/  SEL R18, R3, RZ, !P0 ;  /* 0x000000ff03127207 */ /* 0x000fe20004000000 */
[C---:B------:R-:W-:Y:S01]  /*4600*/  VIADD R19, R7.reuse, 0x1 ;  /* 0x0000000107137836 */ /* 0x040fe20000000000 */
[----:B------:R-:W-:Y:S01]  /*4610*/  ISETP.GE.AND P2, PT, R7, R12, PT ;  /* 0x0000000c0700720c */ /* 0x000fe20003f46270 */
[----:B------:R-:W-:Y:S01]  /*4620*/  IMAD.MOV.U32 R3, RZ, RZ, RZ ;  /* 0x000000ffff037224 */ /* 0x000fe200078e00ff */
[----:B------:R-:W-:Y:S02]  /*4630*/  IADD3 R24, P1, PT, R5, R8, RZ ;  /* 0x0000000805187210 */ /* 0x000fe40007f3e0ff */
[----:B------:R-:W-:Y:S02]  /*4640*/  PRMT R2, RZ, 0x7610, R2 ;  /* 0x00007610ff027816 */ /* 0x000fe40000000002 */
[----:B------:R-:W-:-:S02]  /*4650*/  ISETP.GE.AND P0, PT, R19, R12, PT ;  /* 0x0000000c1300720c */ /* 0x000fc40003f06270 */
[----:B------:R-:W-:-:S05]  /*4660*/  LEA.HI.X.SX32 R18, R5, R18, 0x1, P1 ;  /* 0x0000001205127211 */ /* 0x000fca00008f0eff */
[----:B------:R-:W-:Y:S06]  /*4670*/  @P2 BRA `(.L_x_61) ;  /* 0x0000000000482947 */ /* 0x000fec0003800000 */
[----:B------:R-:W0:Y:S01]  /*4680*/  LDCU.128 UR16, c[0x0][0x390] ;  /* 0x00007200ff1077ac */ /* 0x000e220008000c00 */
[----:B------:R-:W-:Y:S01]  /*4690*/  IADD3 R3, P1, PT, R7, R24, RZ ;  /* 0x0000001807037210 */ /* 0x000fe20007f3e0ff */
[----:B------:R-:W1:Y:S04]  /*46a0*/  LDCU.128 UR8, c[0x0][0x380] ;  /* 0x00007000ff0877ac */ /* 0x000e680008000c00 */
[C---:B------:R-:W-:Y:S02]  /*46b0*/  IMAD.SHL.U32 R8, R3.reuse, 0x4, RZ ;  /* 0x0000000403087824 */ /* 0x040fe400078e00ff */
[----:B------:R-:W-:Y:S01]  /*46c0*/  IMAD.X R4, RZ, RZ, R18, P1 ;  /* 0x000000ffff047224 */ /* 0x000fe200008e0612 */
[----:B0-----:R-:W-:Y:S02]  /*46d0*/  IADD3 R22, P4, PT, R3, UR18, RZ ;  /* 0x0000001203167c10 */ /* 0x001fe4000ff9e0ff */
[----:B------:R-:W-:-:S02]  /*46e0*/  IADD3 R20, P3, PT, R8, UR16, RZ ;  /* 0x0000001008147c10 */ /* 0x000fc4000ff7e0ff */
[C---:B-1----:R-:W-:Y:S02]  /*46f0*/  IADD3 R10, P1, PT, R8.reuse, UR8, RZ ;  /* 0x00000008080a7c10 */ /* 0x042fe4000ff3e0ff */
        /* <DEDUP_REMOVED lines=10> */
.L_x_61:
[----:B------:R-:W-:Y:S05]  /*47a0*/  BSYNC.RECONVERGENT B1 ;  /* 0x0000000000017941 */ /* 0x000fea0003800200 */
.L_x_60:
        /* <DEDUP_REMOVED lines=20> */
.L_x_63:
[----:B------:R-:W-:Y:S05]  /*48f0*/  BSYNC.RECONVERGENT B1 ;  /* 0x0000000000017941 */ /* 0x000fea0003800200 */
.L_x_62:
[----:B------:R-:W-:Y:S01]  /*4900*/  BAR.SYNC.DEFER_BLOCKING 0x0 ;  /* 0x0000000000007b1d */ /* 0x000fe20000010000 */
[----:B-----5:R-:W-:Y:S01]  /*4910*/  LOP3.LUT P0, RZ, R4, 0xff, RZ, 0xc0, !PT ;  /* 0x000000ff04ff7812 */ /* 0x020fe2000780c0ff */
[----:B------:R-:W-:Y:S01]  /*4920*/  IMAD.MOV.U32 R18, RZ, RZ, 0x2 ;  /* 0x00000002ff127424 */ /* 0x000fe200078e00ff */
[----:B------:R-:W-:Y:S02]  /*4930*/  LOP3.LUT P1, RZ, R2, 0xff, RZ, 0xc0, !PT ;  /* 0x000000ff02ff7812 */ /* 0x000fe4000782c0ff */
[----:B------:R-:W-:-:S03]  /*4940*/  ISETP.GE.OR P0, PT, R7, R12, P0 ;  /* 0x0000000c0700720c */ /* 0x000fc60000706670 */
[----:B------:R-:W2:Y:S01]  /*4950*/  S2UR UR5, SR_CgaCtaId ;  /* 0x00000000000579c3 */ /* 0x000ea20000008800 */
[----:B------:R-:W-:Y:S01]  /*4960*/  ISETP.GE.OR P1, PT, R19, R12, P1 ;  /* 0x0000000c1300720c */ /* 0x000fe20000f26670 */
[----:B------:R-:W-:Y:S01]  /*4970*/  UMOV UR4, 0x400 ;  /* 0x0000040000047882 */ /* 0x000fe20000000000 */
[----:B------:R-:W-:Y:S02]  /*4980*/  SEL R7, RZ, 0x1, !P0 ;  /* 0x00000001ff077807 */ /* 0x000fe40004000000 */
[----:B01----:R-:W-:-:S05]  /*4990*/  SHF.R.U32.HI R21, RZ, 0x5, R6 ;  /* 0x00000005ff157819 */ /* 0x003fca0000011606 */
[----:B------:R-:W-:-:S04]  /*49a0*/  @!P0 IMAD.MOV R18, RZ, RZ, 0x1 ;  /* 0x00000001ff128424 */ /* 0x000fc800078e02ff */
[----:B------:R-:W-:Y:S02]  /*49b0*/  @!P1 IMAD.MOV R18, RZ, RZ, R7 ;  /* 0x000000ffff129224 */ /* 0x000fe400078e0207 */
[----:B------:R-:W0:Y:S03]  /*49c0*/  S2R R7, SR_LANEID ;  /* 0x0000000000077919 */ /* 0x000e260000000000 */
[----:B------:R-:W1:Y:S01]  /*49d0*/  SHFL.UP P2, R9, R18, 0x1, RZ ;  /* 0x0420000012097989 */ /* 0x000e6200000400ff */
[----:B--2---:R-:W-:Y:S01]  /*49e0*/  ULEA UR4, UR5, UR4, 0x18 ;  /* 0x0000000405047291 */ /* 0x004fe2000f8ec0ff */
[----:B-1----:R-:W-:Y:S01]  /*49f0*/  @P2 IMAD.IADD R9, R9, 0x1, R18 ;  /* 0x0000000109092824 */ /* 0x002fe200078e0212 */
[----:B0-----:R-:W-:-:S04]  /*4a00*/  ISETP.NE.AND P3, PT, R7, 0x1f, PT ;  /* 0x0000001f0700780c */ /* 0x001fc80003f65270 */
[----:B------:R-:W0:Y:S01]  /*4a10*/  SHFL.UP P2, R8, R9, 0x2, RZ ;  /* 0x0440000009087989 */ /* 0x000e2200000400ff */
[----:B------:R-:W-:-:S08]  /*4a20*/  ISETP.NE.AND P4, PT, R7, RZ, PT ;  /* 0x000000ff0700720c */ /* 0x000fd00003f85270 */
        /* <DEDUP_REMOVED lines=8> */
[----:B------:R-:W-:-:S03]  /*4ab0*/  ISETP.NE.AND P2, PT, R21, 0x2, PT ;  /* 0x000000021500780c */ /* 0x000fc60003f45270 */
[----:B------:R-:W-:Y:S01]  /*4ac0*/  IMAD.IADD R18, R19, 0x1, -R18 ;  /* 0x0000000113127824 */ /* 0x000fe200078e0a12 */
[----:B------:R-:W-:Y:S01]  /*4ad0*/  @!P3 STS [R22], R19 ;  /* 0x000000131600b388 */ /* 0x000fe20000000800 */
[----:B------:R-:W-:Y:S01]  /*4ae0*/  BAR.SYNC.DEFER_BLOCKING 0x0 ;  /* 0x0000000000007b1d */ /* 0x000fe20000010000 */
[----:B------:R-:W-:-:S05]  /*4af0*/  ISETP.NE.AND P3, PT, R21, 0x3, PT ;  /* 0x000000031500780c */ /* 0x000fca0003f65270 */
[----:B------:R-:W0:Y:S02]  /*4b00*/  LDS.128 R8, [UR4] ;  /* 0x00000004ff087984 */ /* 0x000e240008000c00 */
[----:B0-----:R-:W-:-:S04]  /*4b10*/  IMAD.IADD R9, R8, 0x1, R9 ;  /* 0x0000000108097824 */ /* 0x001fc800078e0209 */
[----:B------:R-:W-:Y:S01]  /*4b20*/  IMAD.IADD R10, R10, 0x1, R9 ;  /* 0x000000010a0a7824 */ /* 0x000fe200078e0209 */
[----:B------:R-:W-:Y:S02]  /*4b30*/  SEL R8, R9, R8, !P2 ;  /* 0x0000000809087207 */ /* 0x000fe40005000000 */
[----:B------:R-:W-:Y:S01]  /*4b40*/  SEL R9, R18, RZ, P4 ;  /* 0x000000ff12097207 */ /* 0x000fe20002000000 */
[----:B------:R-:W-:Y:S01]  /*4b50*/  IMAD.IADD R11, R11, 0x1, R10 ;  /* 0x000000010b0b7824 */ /* 0x000fe200078e020a */
[----:B------:R-:W-:Y:S02]  /*4b60*/  SEL R8, R10, R8, !P3 ;  /* 0x000000080a087207 */ /* 0x000fe40005800000 */
[C---:B------:R-:W-:Y:S02]  /*4b70*/  ISETP.GT.U32.AND P3, PT, R6.reuse, 0x1f, PT ;  /* 0x0000001f0600780c */ /* 0x040fe40003f64070 */
[----:B------:R-:W-:Y:S01]  /*4b80*/  ISETP.GE.U32.AND P2, PT, R6, 0x20, PT ;  /* 0x000000200600780c */ /* 0x000fe20003f46070 */
[----:B------:R-:W-:-:S05]  /*4b90*/  IMAD.IADD R19, R8, 0x1, R9 ;  /* 0x0000000108137824 */ /* 0x000fca00078e0209 */
[----:B------:R-:W-:-:S05]  /*4ba0*/  SEL R8, R18, R19, !P2 ;  /* 0x0000001312087207 */ /* 0x000fca0005000000 */
[----:B------:R-:W-:Y:S05]  /*4bb0*/  @P3 BRA `(.L_x_64) ;  /* 0x00000008006c3947 */ /* 0x000fea0003800000 */
        /* <DEDUP_REMOVED lines=16> */
.L_x_65:
[----:B------:R-:W-:Y:S05]  /*4cc0*/  NANOSLEEP 0x1c2 ;  /* 0x000001c20000795d */ /* 0x000fea0003800000 */
[----:B------:R-:W-:Y:S01]  /*4cd0*/  NOP ;  /* 0x0000000000007918 */ /* 0x000fe20000000000 */
.L_x_66:
[----:B------:R-:W-:-:S05]  /*4ce0*/  IMAD.WIDE R20, R9, 0x8, R20 ;  /* 0x0000000809147825 */ /* 0x000fca00078e0214 */
[----:B------:R-:W2:Y:S04]  /*4cf0*/  LD.E.64.STRONG.GPU R18, desc[UR14][R20.64+0x100] ;  /* 0x0001000e14127980 */ /* 0x000ea8000c10fb00 */
[----:B--2---:R-:W-:Y:S01]  /*4d00*/  CCTL.IVALL ;  /* 0x00000000ff00798f */ /* 0x004fe20002000000 */
[----:B------:R-:W-:Y:S01]  /*4d10*/  UMOV UR5, 0xffffffff ;  /* 0xffffffff00057882 */ /* 0x000fe20000000000 */
[----:B------:R-:W-:Y:S02]  /*4d20*/  ISETP.NE.AND P2, PT, R18, 0x63, PT ;  /* 0x000000631200780c */ /* 0x000fe40003f45270 */
[----:B------:R-:W-:Y:S11]  /*4d30*/  BRA.DIV UR5, `(.L_x_67) ;  /* 0x0000002205b47947 */ /* 0x000ff6000b800000 */
[----:B------:R-:W-:-:S13]  /*4d40*/  VOTE.ANY P2, !P2 ;  /* 0x0000000000ff7806 */ /* 0x000fda0005040100 */
.L_x_127:
[----:B------:R-:W-:Y:S05]  /*4d50*/  @!P2 BRA `(.L_x_68) ;  /* 0x000000000034a947 */ /* 0x000fea0003800000 */
.L_x_72:
[----:B------:R-:W-:Y:S05]  /*4d60*/  YIELD ;  /* 0x0000000000007946 */ /* 0x000fea0003800000 */
[----:B------:R-:W-:Y:S05]  /*4d70*/  @P5 BRA `(.L_x_69) ;  /* 0x0000000000085947 */ /* 0x000fea0003800000 */
[----:B------:R0:W-:Y:S06]  /*4d80*/  MEMBAR.SC.CTA ;  /* 0x0000000000007992 */ /* 0x0001ec0000000000 */
[----:B0-----:R-:W-:Y:S05]  /*4d90*/  BRA `(.L_x_70) ;  /* 0x0000000000087947 */ /* 0x001fea0003800000 */
.L_x_69:
[----:B------:R-:W-:Y:S05]  /*4da0*/  NANOSLEEP 0x15e ;  /* 0x0000015e0000795d */ /* 0x000fea0003800000 */
[----:B------:R-:W-:Y:S01]  /*4db0*/  NOP ;  /* 0x0000000000007918 */ /* 0x000fe20000000000 */
.L_x_70:
[----:B------:R-:W2:Y:S04]  /*4dc0*/  LD.E.64.STRONG.GPU R18, desc[UR14][R20.64+0x100] ;  /* 0x0001000e14127980 */ /* 0x000ea8000c10fb00 */
[----:B--2---:R-:W-:Y:S01]  /*4dd0*/  CCTL.IVALL ;  /* 0x00000000ff00798f */ /* 0x004fe20002000000 */
[----:B------:R-:W-:Y:S01]  /*4de0*/  UMOV UR5, 0xffffffff ;  /* 0xffffffff00057882 */ /* 0x000fe20000000000 */
[----:B------:R-:W-:Y:S02]  /*4df0*/  ISETP.NE.AND P2, PT, R18, 0x63, PT ;  /* 0x000000631200780c */ /* 0x000fe40003f45270 */
[----:B------:R-:W-:Y:S11]  /*4e00*/  BRA.DIV UR5, `(.L_x_71) ;  /* 0x0000002205a07947 */ /* 0x000ff6000b800000 */
[----:B------:R-:W-:-:S13]  /*4e10*/  VOTE.ANY P2, !P2 ;  /* 0x0000000000ff7806 */ /* 0x000fda0005040100 */
.L_x_130:
[----:B------:R-:W-:Y:S05]  /*4e20*/  @P2 BRA `(.L_x_72) ;  /* 0xfffffffc00cc2947 */ /* 0x000fea000383ffff */
.L_x_68:
[----:B------:R-:W-:Y:S01]  /*4e30*/  UMOV UR5, 0xffffffff ;  /* 0xffffffff00057882 */ /* 0x000fe20000000000 */
[----:B------:R-:W-:Y:S02]  /*4e40*/  ISETP.NE.AND P3, PT, R18, 0x65, PT ;  /* 0x000000651200780c */ /* 0x000fe40003f65270 */
[----:B------:R-:W-:Y:S11]  /*4e50*/  BRA.DIV UR5, `(.L_x_73) ;  /* 0x0000002205ac7947 */ /* 0x000ff6000b800000 */
[----:B------:R-:W0:Y:S01]  /*4e60*/  S2R R13, SR_GEMASK ;  /* 0x00000000000d7919 */ /* 0x000e220000003c00 */
[----:B------:R-:W-:Y:S01]  /*4e70*/  VOTE.ANY R10, PT, !P3 ;  /* 0x00000000000a7806 */ /* 0x000fe200058e0100 */
[----:B------:R-:W-:-:S03]  /*4e80*/  VIADD R25, R7, 0x2 ;  /* 0x0000000207197836 */ /* 0x000fc60000000000 */
[----:B0-----:R-:W-:-:S05]  /*4e90*/  LOP3.LUT R10, R10, 0x80000000, R13, 0xec, !PT ;  /* 0x800000000a0a7812 */ /* 0x001fca00078eec0d */
[----:B------:R-:W-:-:S05]  /*4ea0*/  VIADD R13, R10, 0xffffffff ;  /* 0xffffffff0a0d7836 */ /* 0x000fca0000000000 */
[----:B------:R-:W-:-:S04]  /*4eb0*/  LOP3.LUT R13, R10, R13, RZ, 0xc, !PT ;  /* 0x0000000d0a0d7212 */ /* 0x000fc800078e0cff */
[----:B------:R0:W1:Y:S02]  /*4ec0*/  POPC R28, R13 ;  /* 0x0000000d001c7309 */ /* 0x0000640000000000 */
[C---:B0-----:R-:W-:Y:S01]  /*4ed0*/  VIADD R13, R7.reuse, 0x4 ;  /* 0x00000004070d7836 */ /* 0x041fe20000000000 */
[----:B-1----:R-:W0:Y:S01]  /*4ee0*/  SHFL.DOWN PT, R21, R19, 0x1, R28 ;  /* 0x0820000013157989 */ /* 0x002e2200000e001c */
[----:B------:R-:W-:-:S04]  /*4ef0*/  ISETP.GE.AND P2, PT, R7, R28, PT ;  /* 0x0000001c0700720c */ /* 0x000fc80003f46270 */
[----:B0-----:R-:W-:Y:S02]  /*4f00*/  SEL R10, R21, RZ, !P2 ;  /* 0x000000ff150a7207 */ /* 0x001fe40005000000 */
[----:B------:R-:W-:-:S03]  /*4f10*/  ISETP.GT.AND P2, PT, R25, R28, PT ;  /* 0x0000001c1900720c */ /* 0x000fc60003f44270 */
[----:B------:R-:W-:-:S05]  /*4f20*/  IMAD.IADD R23, R10, 0x1, R19 ;  /* 0x000000010a177824 */ /* 0x000fca00078e0213 */
[----:B------:R-:W0:Y:S02]  /*4f30*/  SHFL.DOWN PT, R21, R23, 0x2, R28 ;  /* 0x0840000017157989 */ /* 0x000e2400000e001c */
[----:B0-----:R-:W-:Y:S02]  /*4f40*/  SEL R10, R21, RZ, !P2 ;  /* 0x000000ff150a7207 */ /* 0x001fe40005000000 */
[----:B------:R-:W-:Y:S01]  /*4f50*/  ISETP.GT.AND P2, PT, R13, R28, PT ;  /* 0x0000001c0d00720c */ /* 0x000fe20003f44270 */
[----:B------:R-:W-:Y:S02]  /*4f60*/  VIADD R13, R7, 0x8 ;  /* 0x00000008070d7836 */ /* 0x000fe40000000000 */
[----:B------:R-:W-:-:S05]  /*4f70*/  IMAD.IADD R29, R23, 0x1, R10 ;  /* 0x00000001171d7824 */ /* 0x000fca00078e020a */
[----:B------:R-:W0:Y:S02]  /*4f80*/  SHFL.DOWN PT, R21, R29, 0x4, R28 ;  /* 0x088000001d157989 */ /* 0x000e2400000e001c */
[----:B0-----:R-:W-:Y:S02]  /*4f90*/  SEL R10, R21, RZ, !P2 ;  /* 0x000000ff150a7207 */ /* 0x001fe40005000000 */
[----:B------:R-:W-:Y:S01]  /*4fa0*/  ISETP.GT.AND P2, PT, R13, R28, PT ;  /* 0x0000001c0d00720c */ /* 0x000fe20003f44270 */
[----:B------:R-:W-:Y:S02]  /*4fb0*/  VIADD R13, R7, 0x10 ;  /* 0x00000010070d7836 */ /* 0x000fe40000000000 */
[----:B------:R-:W-:-:S03]  /*4fc0*/  IMAD.IADD R22, R29, 0x1, R10 ;  /* 0x000000011d167824 */ /* 0x000fc600078e020a */
[----:B------:R-:W-:Y:S02]  /*4fd0*/  ISETP.GT.AND P3, PT, R13, R28, PT ;  /* 0x0000001c0d00720c */ /* 0x000fe40003f64270 */
[----:B------:R-:W0:Y:S02]  /*4fe0*/  SHFL.DOWN PT, R21, R22, 0x8, R28 ;  /* 0x0900000016157989 */ /* 0x000e2400000e001c */
[----:B0-----:R-:W-:Y:S02]  /*4ff0*/  SEL R21, R21, RZ, !P2 ;  /* 0x000000ff15157207 */ /* 0x001fe40005000000 */
[----:B------:R-:W-:-:S03]  /*5000*/  ISETP.NE.AND P2, PT, R18, 0x65, PT ;  /* 0x000000651200780c */ /* 0x000fc60003f45270 */
[----:B------:R-:W-:Y:S02]  /*5010*/  IMAD.IADD R25, R22, 0x1, R21 ;  /* 0x0000000116197824 */ /* 0x000fe400078e0215 */
[----:B------:R-:W0:Y:S03]  /*5020*/  LDC.64 R20, c[0x0][0x3d0] ;  /* 0x0000f400ff147b82 */ /* 0x000e260000000a00 */
[----:B------:R-:W1:Y:S05]  /*5030*/  SHFL.DOWN PT, R23, R25, 0x10, R28 ;  /* 0x0a00000019177989 */ /* 0x000e6a00000e001c */
[----:B------:R-:W-:-:S02]  /*5040*/  VOTE.ALL P2, P2 ;  /* 0x0000000000ff7806 */ /* 0x000fc40001040000 */
[----:B0-----:R-:W-:Y:S02]  /*5050*/  IADD3 R22, P6, PT, R20, 0x100, RZ ;  /* 0x0000010014167810 */ /* 0x001fe40007fde0ff */
[----:B-1----:R-:W-:-:S03]  /*5060*/  SEL R24, R23, RZ, !P3 ;  /* 0x000000ff17187207 */ /* 0x002fc60005800000 */
[----:B------:R-:W-:Y:S02]  /*5070*/  IMAD.X R23, RZ, RZ, R21, P6 ;  /* 0x000000ffff177224 */ /* 0x000fe400030e0615 */
[----:B------:R-:W-:-:S07]  /*5080*/  IMAD.IADD R24, R25, 0x1, R24 ;  /* 0x0000000119187824 */ /* 0x000fce00078e0218 */
.L_x_139:
[----:B------:R-:W-:Y:S05]  /*5090*/  @!P2 BRA `(.L_x_74) ;  /* 0x0000000000eca947 */ /* 0x000fea0003800000 */
.L_x_82:
        /* <DEDUP_REMOVED lines=8> */
.L_x_142:
[----:B------:R-:W-:Y:S05]  /*5120*/  @!P2 BRA `(.L_x_76) ;  /* 0x000000000034a947 */ /* 0x000fea0003800000 */
.L_x_80:
[----:B------:R-:W-:Y:S05]  /*5130*/  YIELD ;  /* 0x0000000000007946 */ /* 0x000fea0003800000 */
[----:B------:R-:W-:Y:S05]  /*5140*/  @P5 BRA `(.L_x_77) ;  /* 0x0000000000085947 */ /* 0x000fea0003800000 */
[----:B------:R0:W-:Y:S06]  /*5150*/  MEMBAR.SC.CTA ;  /* 0x0000000000007992 */ /* 0x0001ec0000000000 */
[----:B0-----:R-:W-:Y:S05]  /*5160*/  BRA `(.L_x_78) ;  /* 0x0000000000087947 */ /* 0x001fea0003800000 */
.L_x_77:
[----:B------:R-:W-:Y:S05]  /*5170*/  NANOSLEEP 0x15e ;  /* 0x0000015e0000795d */ /* 0x000fea0003800000 */
[----:B------:R-:W-:Y:S01]  /*5180*/  NOP ;  /* 0x0000000000007918 */ /* 0x000fe20000000000 */
.L_x_78:
[----:B------:R-:W2:Y:S04]  /*5190*/  LD.E.64.STRONG.GPU R18, desc[UR14][R20.64+-0x100] ;  /* 0xffff000e14127980 */ /* 0x000ea8000c10fb00 */
[----:B--2---:R-:W-:Y:S01]  /*51a0*/  CCTL.IVALL ;  /* 0x00000000ff00798f */ /* 0x004fe20002000000 */
[----:B------:R-:W-:Y:S01]  /*51b0*/  UMOV UR5, 0xffffffff ;  /* 0xffffffff00057882 */ /* 0x000fe20000000000 */
[----:B------:R-:W-:Y:S02]  /*51c0*/  ISETP.NE.AND P2, PT, R18, 0x63, PT ;  /* 0x000000631200780c */ /* 0x000fe40003f45270 */
[----:B------:R-:W-:Y:S11]  /*51d0*/  BRA.DIV UR5, `(.L_x_79) ;  /* 0x0000002205f47947 */ /* 0x000ff6000b800000 */
[----:B------:R-:W-:-:S13]  /*51e0*/  VOTE.ANY P2, !P2 ;  /* 0x0000000000ff7806 */ /* 0x000fda0005040100 */
.L_x_145:
[----:B------:R-:W-:Y:S05]  /*51f0*/  @P2 BRA `(.L_x_80) ;  /* 0xfffffffc00cc2947 */ /* 0x000fea000383ffff */
.L_x_76:
[----:B------:R-:W0:Y:S01]  /*5200*/  S2R R13, SR_GEMASK ;  /* 0x00000000000d7919 */ /* 0x000e220000003c00 */
[----:B------:R-:W-:Y:S01]  /*5210*/  UMOV UR5, 0xffffffff ;  /* 0xffffffff00057882 */ /* 0x000fe20000000000 */
[----:B------:R-:W-:Y:S02]  /*5220*/  ISETP.NE.AND P3, PT, R18, 0x65, PT ;  /* 0x000000651200780c */ /* 0x000fe40003f65270 */
[----:B------:R-:W-:Y:S11]  /*5230*/  BRA.DIV UR5, `(.L_x_81) ;  /* 0x0000002205fc7947 */ /* 0x000ff6000b800000 */
[----:B------:R-:W-:Y:S01]  /*5240*/  VOTE.ANY R10, PT, !P3 ;  /* 0x00000000000a7806 */ /* 0x000fe200058e0100 */
[----:B------:R-:W-:Y:S02]  /*5250*/  VIADD R29, R7, 0x2 ;  /* 0x00000002071d7836 */ /* 0x000fe40000000000 */
[----:B------:R-:W-:Y:S01]  /*5260*/  VIADD R9, R9, 0xffffffe0 ;  /* 0xffffffe009097836 */ /* 0x000fe20000000000 */
        /* <DEDUP_REMOVED lines=29> */
.L_x_154:
[----:B------:R-:W-:Y:S05]  /*5440*/  @P2 BRA `(.L_x_82) ;  /* 0xfffffffc00142947 */ /* 0x000fea000383ffff */
.L_x_74:
[----:B------:R-:W-:Y:S01]  /*5450*/  ISETP.NE.AND P2, PT, R7, RZ, PT ;  /* 0x000000ff0700720c */ /* 0x000fe20003f45270 */
[----:B------:R-:W0:Y:S01]  /*5460*/  @!P4 S2R R18, SR_CgaCtaId ;  /* 0x000000000012c919 */ /* 0x000e220000008800 */
[----:B------:R-:W-:Y:S01]  /*5470*/  @!P4 MOV R7, 0x400 ;  /* 0x000004000007c802 */ /* 0x000fe20000000f00 */
[----:B------:R-:W-:Y:S02]  /*5480*/  @!P4 IMAD.IADD R11, R11, 0x1, R24 ;  /* 0x000000010b0bc824 */ /* 0x000fe400078e0218 */
[----:B------:R-:W-:Y:S02]  /*5490*/  @!P4 IMAD.MOV.U32 R10, RZ, RZ, 0x65 ;  /* 0x00000065ff0ac424 */ /* 0x000fe400078e00ff */
[----:B------:R-:W-:Y:S01]  /*54a0*/  IMAD.MOV.U32 R19, RZ, RZ, R8 ;  /* 0x000000ffff137224 */ /* 0x000fe200078e0008 */
[----:B------:R-:W-:Y:S06]  /*54b0*/  @!P4 MEMBAR.ALL.GPU ;  /* 0x000000000000c992 */ /* 0x000fec000000a000 */
[----:B------:R-:W-:-:S00]  /*54c0*/  @!P4 ERRBAR ;  /* 0x000000000000c9ab */ /* 0x000fc00000000000 */
[----:B------:R-:W-:Y:S06]  /*54d0*/  @!P4 CGAERRBAR ;  /* 0x000000000000c5ab */ /* 0x000fec0000000000 */
[----:B------:R1:W-:Y:S01]  /*54e0*/  @!P4 ST.E.64.STRONG.GPU desc[UR14][R26.64+0x100], R10 ;  /* 0x0001000a1a00c985 */ /* 0x0003e2000c10fb0e */
[----:B------:R-:W-:Y:S01]  /*54f0*/  @!P2 MOV R9, 0x400 ;  /* 0x000004000009a802 */ /* 0x000fe20000000f00 */
[----:B------:R-:W2:Y:S01]  /*5500*/  @!P2 S2R R20, SR_CgaCtaId ;  /* 0x000000000014a919 */ /* 0x000ea20000008800 */
[----:B------:R-:W-:Y:S01]  /*5510*/  @!P2 IMAD.MOV.U32 R19, RZ, RZ, R24 ;  /* 0x000000ffff13a224 */ /* 0x000fe200078e0018 */
[----:B0-----:R-:W-:-:S05]  /*5520*/  @!P4 LEA R7, R18, R7, 0x18 ;  /* 0x000000071207c211 */ /* 0x001fca00078ec0ff */
[----:B------:R1:W-:Y:S04]  /*5530*/  @!P4 STS [R7+0x28], R11 ;  /* 0x0000280b0700c388 */ /* 0x0003e80000000800 */
[----:B------:R1:W-:Y:S01]  /*5540*/  @!P4 STS [R7+0x24], R24 ;  /* 0x000024180700c388 */ /* 0x0003e20000000800 */
[----:B--2---:R-:W-:-:S05]  /*5550*/  @!P2 LEA R9, R20, R9, 0x18 ;  /* 0x000000091409a211 */ /* 0x004fca00078ec0ff */
[----:B------:R1:W-:Y:S02]  /*5560*/  @!P2 STS [R9+0x14], R24 ;  /* 0x000014180900a388 */ /* 0x0003e40000000800 */
.L_x_64:
[----:B------:R-:W-:Y:S05]  /*5570*/  WARPSYNC.ALL ;  /* 0x0000000000007948 */ /* 0x000fea0003800000 */
[----:B------:R-:W0:Y:S08]  /*5580*/  S2UR UR5, SR_CgaCtaId ;  /* 0x00000000000579c3 */ /* 0x000e300000008800 */
[----:B------:R-:W-:Y:S01]  /*5590*/  BAR.SYNC.DEFER_BLOCKING 0x0 ;  /* 0x0000000000007b1d */ /* 0x000fe20000010000 */
[----:B------:R-:W-:-:S02]  /*55a0*/  ISETP.NE.AND P2, PT, R6, RZ, PT ;  /* 0x000000ff0600720c */ /* 0x000fc40003f45270 */
[----:B------:R-:W-:-:S03]  /*55b0*/  IADD3 R13, PT, PT, -R12, 0x100, RZ ;  /* 0x000001000c0d7810 */ /* 0x000fc60007ffe1ff */
[----:B------:R-:W-:Y:S02]  /*55c0*/  UMOV UR4, 0x400 ;  /* 0x0000040000047882 */ /* 0x000fe40000000000 */
[----:B0-----:R-:W-:-:S09]  /*55d0*/  ULEA UR4, UR5, UR4, 0x18 ;  /* 0x0000000405047291 */ /* 0x001fd2000f8ec0ff */
[----:B-1----:R-:W0:Y:S04]  /*55e0*/  LDS R7, [UR4+0x14] ;  /* 0x00001404ff077984 */ /* 0x002e280008000800 */
[----:B------:R-:W1:Y:S01]  /*55f0*/  LDS.128 R8, [UR4+0x20] ;  /* 0x00002004ff087984 */ /* 0x000e620008000c00 */
[----:B0-----:R-:W-:Y:S01]  /*5600*/  SEL R12, R7, RZ, P2 ;  /* 0x000000ff070c7207 */ /* 0x001fe20001000000 */
[----:B-1----:R-:W-:-:S04]  /*5610*/  IMAD.IADD R7, R11, 0x1, -R13 ;  /* 0x000000010b077824 */ /* 0x002fc800078e0a0d */
[----:B------:R-:W-:Y:S02]  /*5620*/  IMAD.IADD R19, R12, 0x1, R19 ;  /* 0x000000010c137824 */ /* 0x000fe400078e0213 */
[----:B------:R-:W-:Y:S01]  /*5630*/  IMAD.IADD R10, R10, 0x1, -R13 ;  /* 0x000000010a0a7824 */ /* 0x000fe200078e0a0d */
[----:B------:R-:W-:Y:S01]  /*5640*/  ISETP.GT.AND P2, PT, R7, 0x80, PT ;  /* 0x000000800700780c */ /* 0x000fe20003f44270 */
[----:B------:R-:W-:Y:S02]  /*5650*/  VIADD R8, R19, 0x1 ;  /* 0x0000000113087836 */ /* 0x000fe40000000000 */
[----:B------:R-:W-:-:S10]  /*5660*/  @!P0 IMAD.MOV R8, RZ, RZ, R19 ;  /* 0x000000ffff088224 */ /* 0x000fd400078e0213 */
[----:B------:R-:W-:Y:S05]  /*5670*/  @P2 BRA `(.L_x_83) ;  /* 0x0000000000e02947 */ /* 0x000fea0003800000 */
[----:B------:R-:W-:Y:S01]  /*5680*/  ISETP.LT.AND P0, PT, R19, R10, P0 ;  /* 0x0000000a1300720c */ /* 0x000fe20000701270 */
        /* <DEDUP_REMOVED lines=11> */
.L_x_86:
        /* <DEDUP_REMOVED lines=16> */
.L_x_85:
[----:B0-----:R-:W-:Y:S05]  /*5840*/  BSYNC.RECONVERGENT B1 ;  /* 0x0000000000017941 */ /* 0x001fea0003800200 */
.L_x_84:
[----:B------:R-:W-:-:S13]  /*5850*/  ISETP.GE.OR P1, PT, R8, R10, !P1 ;  /* 0x0000000a0800720c */ /* 0x000fda0004f26670 */
[----:B------:R-:W-:Y:S05]  /*5860*/  @P1 BRA `(.L_x_59) ;  /* 0x0000000c000c1947 */ /* 0x000fea0003800000 */
[----:B------:R-:W-:Y:S01]  /*5870*/  UISETP.NE.AND UP0, UPT, UR5, URZ, UPT ;  /* 0x000000ff0500728c */ /* 0x000fe2000bf05270 */
[----:B-1----:R-:W-:Y:S01]  /*5880*/  CS2R R4, SRZ ;  /* 0x0000000000047805 */ /* 0x002fe2000001ff00 */
[----:B------:R-:W0:Y:S01]  /*5890*/  LDCU.64 UR8, c[0x0][0x3a8] ;  /* 0x00007500ff0877ac */ /* 0x000e220008000a00 */
[----:B------:R-:W1:Y:S01]  /*58a0*/  LDCU.64 UR10, c[0x0][0x3c0] ;  /* 0x00007800ff0a77ac */ /* 0x000e620008000a00 */
[----:B------:R-:W2:Y:S05]  /*58b0*/  LDCU.128 UR16, c[0x0][0x3b0] ;  /* 0x00007600ff1077ac */ /* 0x000eaa0008000c00 */
[----:B------:R-:W-:Y:S05]  /*58c0*/  BRA.U UP0, `(.L_x_87) ;  /* 0x0000000100087547 */ /* 0x000fea000b800000 */
[----:B------:R-:W3:Y:S02]  /*58d0*/  LDC.64 R4, c[0x0][0x400] ;  /* 0x00010000ff047b82 */ /* 0x000ee40000000a00 */
[----:B---3--:R-:W5:Y:S02]  /*58e0*/  LDG.E.64 R4, desc[UR14][R4.64] ;  /* 0x0000000e04047981 */ /* 0x008f64000c1e1b00 */
.L_x_87:
        /* <DEDUP_REMOVED lines=17> */
.L_x_83:
[----:B------:R-:W-:Y:S01]  /*5a00*/  BAR.SYNC.DEFER_BLOCKING 0x0 ;  /* 0x0000000000007b1d */ /* 0x000fe20000010000 */
[--C-:B------:R-:W-:Y:S02]  /*5a10*/  @P0 IMAD.IADD R12, R19, 0x1, -R9.reuse ;  /* 0x00000001130c0824 */ /* 0x100fe400078e0a09 */
[----:B------:R-:W-:-:S03]  /*5a20*/  @P1 IMAD.IADD R8, R8, 0x1, -R9 ;  /* 0x0000000108081824 */ /* 0x000fc600078e0a09 */
[----:B------:R-:W-:Y:S01]  /*5a30*/  @P0 LEA R12, R12, UR4, 0x4 ;  /* 0x000000040c0c0c11 */ /* 0x000fe2000f8e20ff */
[----:B------:R-:W4:Y:S01]  /*5a40*/  LDCU.64 UR8, c[0x0][0x3a8] ;  /* 0x00007500ff0877ac */ /* 0x000f220008000a00 */
[----:B------:R-:W-:Y:S01]  /*5a50*/  @P1 LEA R13, R8, UR4, 0x4 ;  /* 0x00000004080d1c11 */ /* 0x000fe2000f8e20ff */
[----:B------:R-:W0:Y:S01]  /*5a60*/  LDCU.64 UR12, c[0x0][0x3c0] ;  /* 0x00007800ff0c77ac */ /* 0x000e220008000a00 */
[----:B------:R-:W1:Y:S01]  /*5a70*/  LDCU.64 UR10, c[0x0][0x3c0] ;  /* 0x00007800ff0a77ac */ /* 0x000e620008000a00 */
[----:B------:R-:W2:Y:S01]  /*5a80*/  LDCU.128 UR16, c[0x0][0x3b0] ;  /* 0x00007600ff1077ac */ /* 0x000ea20008000c00 */
[----:B------:R3:W-:Y:S04]  /*5a90*/  @P0 STS.64 [R12], R16 ;  /* 0x000000100c000388 */ /* 0x0007e80000000a00 */
[----:B------:R3:W-:Y:S04]  /*5aa0*/  @P0 STS [R12+0x8], R3 ;  /* 0x000008030c000388 */ /* 0x0007e80000000800 */
[----:B------:R3:W-:Y:S01]  /*5ab0*/  @P0 STS.U8 [R12+0xc], R4 ;  /* 0x00000c040c000388 */ /* 0x0007e20000000000 */
[----:B------:R-:W-:-:S03]  /*5ac0*/  ISETP.GE.AND P0, PT, R6, R7, PT ;  /* 0x000000070600720c */ /* 0x000fc60003f06270 */
[----:B------:R3:W-:Y:S04]  /*5ad0*/  @P1 STS.64 [R13], R14 ;  /* 0x0000000e0d001388 */ /* 0x0007e80000000a00 */
[----:B------:R3:W-:Y:S04]  /*5ae0*/  @P1 STS [R13+0x8], R0 ;  /* 0x000008000d001388 */ /* 0x0007e80000000800 */
[----:B------:R3:W-:Y:S01]  /*5af0*/  @P1 STS.U8 [R13+0xc], R2 ;  /* 0x00000c020d001388 */ /* 0x0007e20000000000 */
[----:B------:R-:W-:Y:S06]  /*5b00*/  BAR.SYNC.DEFER_BLOCKING 0x0 ;  /* 0x0000000000007b1d */ /* 0x000fec0000010000 */
[----:B012-4-:R-:W-:Y:S05]  /*5b10*/  @P0 BRA `(.L_x_59) ;  /* 0x0000000800600947 */ /* 0x017fea0003800000 */
[----:B------:R-:W0:Y:S01]  /*5b20*/  LDCU UR5, c[0x0][0x3dc] ;  /* 0x00007b80ff0577ac */ /* 0x000e220008000800 */
[----:B---3--:R-:W-:Y:S01]  /*5b30*/  IMAD.IADD R0, R5, 0x1, R6 ;  /* 0x0000000105007824 */ /* 0x008fe200078e0206 */
[----:B------:R-:W-:Y:S04]  /*5b40*/  BSSY.RECONVERGENT B1, `(.L_x_88) ;  /* 0x000002b000017945 */ /* 0x000fe80003800200 */
[----:B0-----:R-:W-:-:S05]  /*5b50*/  IADD3 R0, PT, PT, -R0, UR5, R11 ;  /* 0x0000000500007c10 */ /* 0x001fca000fffe10b */
[----:B------:R-:W-:Y:S02]  /*5b60*/  VIADD R2, R0, 0xfffffeff ;  /* 0xfffffeff00027836 */ /* 0x000fe40000000000 */
[----:B------:R-:W0:Y:S03]  /*5b70*/  LDC.U8 R0, c[0x0][0x3e8] ;  /* 0x0000fa00ff007b82 */ /* 0x000e260000000000 */
[C---:B------:R-:W-:Y:S02]  /*5b80*/  LOP3.LUT R3, R2.reuse, 0x180, RZ, 0xc0, !PT ;  /* 0x0000018002037812 */ /* 0x040fe400078ec0ff */
[----:B------:R-:W-:Y:S02]  /*5b90*/  ISETP.GE.U32.AND P0, PT, R2, 0x180, PT ;  /* 0x000001800200780c */ /* 0x000fe40003f06070 */
[----:B------:R-:W-:-:S13]  /*5ba0*/  ISETP.NE.AND P1, PT, R3, 0x180, PT ;  /* 0x000001800300780c */ /* 0x000fda0003f25270 */
[----:B------:R-:W-:Y:S05]  /*5bb0*/  @!P1 BRA `(.L_x_89) ;  /* 0x00000000008c9947 */ /* 0x000fea0003800000 */
[----:B------:R-:W-:Y:S01]  /*5bc0*/  LEA.HI R2, R2, 0x1, RZ, 0x19 ;  /* 0x0000000102027811 */ /* 0x000fe200078fc8ff */
[C---:B------:R-:W-:Y:S01]  /*5bd0*/  IMAD.IADD R11, R6.reuse, 0x1, R9 ;  /* 0x00000001060b7824 */ /* 0x040fe200078e0209 */
[----:B------:R-:W-:Y:S02]  /*5be0*/  LEA R8, R6, UR4, 0x4 ;  /* 0x0000000406087c11 */ /* 0x000fe4000f8e20ff */
[----:B0-----:R-:W-:Y:S01]  /*5bf0*/  ISETP.NE.AND P1, PT, R0, RZ, PT ;  /* 0x000000ff0000720c */ /* 0x001fe20003f25270 */
[C---:B------:R-:W-:Y:S01]  /*5c00*/  IMAD.SHL.U32 R3, R2.reuse, 0x80, RZ ;  /* 0x0000008002037824 */ /* 0x040fe200078e00ff */
[----:B------:R-:W-:-:S04]  /*5c10*/  LOP3.LUT R2, R2, 0x3, RZ, 0xc0, !PT ;  /* 0x0000000302027812 */ /* 0x000fc800078ec0ff */
[----:B------:R-:W-:Y:S01]  /*5c20*/  LOP3.LUT R3, R3, 0x180, RZ, 0xc0, !PT ;  /* 0x0000018003037812 */ /* 0x000fe200078ec0ff */
[----:B------:R-:W-:-:S04]  /*5c30*/  IMAD.MOV R20, RZ, RZ, -R2 ;  /* 0x000000ffff147224 */ /* 0x000fc800078e0a02 */
[----:B------:R-:W-:-:S07]  /*5c40*/  IMAD.IADD R6, R6, 0x1, R3 ;  /* 0x0000000106067824 */ /* 0x000fce00078e0203 */
.L_x_90:
[----:B------:R-:W0:Y:S01]  /*5c50*/  @!P1 LDC.64 R22, c[0x0][0x400] ;  /* 0x00010000ff169b82 */ /* 0x000e220000000a00 */
[----:B-1----:R-:W-:Y:S01]  /*5c60*/  CS2R R4, SRZ ;  /* 0x0000000000047805 */ /* 0x002fe2000001ff00 */
[----:B------:R1:W2:Y:S05]  /*5c70*/  LDS.128 R12, [R8] ;  /* 0x00000000080c7984 */ /* 0x0002aa0000000c00 */
[----:B0-----:R-:W3:Y:S01]  /*5c80*/  @!P1 LDG.E.64 R4, desc[UR14][R22.64] ;  /* 0x0000000e16049981 */ /* 0x001ee2000c1e1b00 */
[----:B------:R-:W-:Y:S01]  /*5c90*/  SHF.R.S32.HI R17, RZ, 0x1f, R11 ;  /* 0x0000001fff117819 */ /* 0x000fe2000001140b */
[----:B------:R-:W-:Y:S02]  /*5ca0*/  VIADD R20, R20, 0x1 ;  /* 0x0000000114147836 */ /* 0x000fe40000000000 */
[----:B-1----:R-:W-:Y:S01]  /*5cb0*/  VIADD R8, R8, 0x800 ;  /* 0x0000080008087836 */ /* 0x002fe20000000000 */
[----:B---3--:R-:W-:-:S02]  /*5cc0*/  IADD3 R19, P2, PT, R11, R4, RZ ;  /* 0x000000040b137210 */ /* 0x008fc40007f5e0ff */
[----:B------:R-:W-:Y:S01]  /*5cd0*/  IADD3 R4, P5, P6, R4, UR10, R11 ;  /* 0x0000000a04047c10 */ /* 0x000fe2000febe00b */
[----:B------:R-:W-:Y:S02]  /*5ce0*/  VIADD R11, R11, 0x80 ;  /* 0x000000800b0b7836 */ /* 0x000fe40000000000 */
[----:B------:R-:W-:Y:S01]  /*5cf0*/  IMAD.X R2, R17, 0x1, R5, P2 ;  /* 0x0000000111027824 */ /* 0x000fe200010e0605 */
[----:B------:R-:W-:Y:S01]  /*5d00*/  IADD3.X R5, PT, PT, R5, UR11, R17, P5, P6 ;  /* 0x0000000b05057c10 */ /* 0x000fe2000afec411 */
[----:B------:R-:W-:-:S03]  /*5d10*/  IMAD.SHL.U32 R18, R19, 0x4, RZ ;  /* 0x0000000413127824 */ /* 0x000fc600078e00ff */
[----:B------:R-:W-:Y:S02]  /*5d20*/  SHF.L.U64.HI R19, R19, 0x2, R2 ;  /* 0x0000000213137819 */ /* 0x000fe40000010202 */
[C---:B------:R-:W-:Y:S02]  /*5d30*/  IADD3 R2, P2, PT, R18.reuse, UR8, RZ ;  /* 0x0000000812027c10 */ /* 0x040fe4000ff5e0ff */
[C---:B------:R-:W-:Y:S02]  /*5d40*/  IADD3 R16, P3, PT, R18.reuse, UR16, RZ ;  /* 0x0000001012107c10 */ /* 0x040fe4000ff7e0ff */
[----:B------:R-:W-:Y:S02]  /*5d50*/  IADD3 R18, P4, PT, R18, UR18, RZ ;  /* 0x0000001212127c10 */ /* 0x000fe4000ff9e0ff */
[C---:B------:R-:W-:Y:S02]  /*5d60*/  IADD3.X R3, PT, PT, R19.reuse, UR9, RZ, P2, !PT ;  /* 0x0000000913037c10 */ /* 0x040fe400097fe4ff */
[----:B------:R-:W-:-:S02]  /*5d70*/  IADD3.X R17, PT, PT, R19, UR17, RZ, P3, !PT ;  /* 0x0000001113117c10 */ /* 0x000fc40009ffe4ff */
[----:B------:R-:W-:Y:S01]  /*5d80*/  IADD3.X R19, PT, PT, R19, UR19, RZ, P4, !PT ;  /* 0x0000001313137c10 */ /* 0x000fe2000a7fe4ff */
[----:B--2---:R1:W-:Y:S01]  /*5d90*/  STG.E desc[UR14][R2.64], R12 ;  /* 0x0000000c02007986 */ /* 0x0043e2000c10190e */
[----:B------:R-:W-:-:S03]  /*5da0*/  ISETP.NE.AND P2, PT, R20, RZ, PT ;  /* 0x000000ff1400720c */ /* 0x000fc60003f45270 */
[----:B------:R1:W-:Y:S04]  /*5db0*/  STG.E desc[UR14][R16.64], R13 ;  /* 0x0000000d10007986 */ /* 0x0003e8000c10190e */
[----:B------:R1:W-:Y:S04]  /*5dc0*/  STG.E desc[UR14][R18.64], R14 ;  /* 0x0000000e12007986 */ /* 0x0003e8000c10190e */
[----:B------:R1:W-:Y:S02]  /*5dd0*/  STG.E.U8 desc[UR14][R4.64], R15 ;  /* 0x0000000f04007986 */ /* 0x0003e4000c10110e */
[----:B------:R-:W-:Y:S05]  /*5de0*/  @P2 BRA `(.L_x_90) ;  /* 0xfffffffc00982947 */ /* 0x000fea000383ffff */
.L_x_89:
[----:B------:R-:W-:Y:S05]  /*5df0*/  BSYNC.RECONVERGENT B1 ;  /* 0x0000000000017941 */ /* 0x000fea0003800200 */
.L_x_88:
[----:B------:R-:W-:Y:S05]  /*5e00*/  @!P0 BRA `(.L_x_59) ;  /* 0x0000000400a48947 */ /* 0x000fea0003800000 */
[----:B------:R-:W2:Y:S01]  /*5e10*/  S2UR UR6, SR_CgaCtaId ;  /* 0x00000000000679c3 */ /* 0x000ea20000008800 */
[----:B------:R-:W-:Y:S01]  /*5e20*/  UMOV UR5, 0x400 ;  /* 0x0000040000057882 */ /* 0x000fe20000000000 */
[----:B0-----:R-:W-:Y:S01]  /*5e30*/  ISETP.NE.AND P0, PT, R0, RZ, PT ;  /* 0x000000ff0000720c */ /* 0x001fe20003f05270 */
[----:B------:R-:W-:-:S05]  /*5e40*/  IMAD.IADD R9, R6, 0x1, R9 ;  /* 0x0000000106097824 */ /* 0x000fca00078e0209 */
[----:B-1----:R-:W0:Y:S08]  /*5e50*/  LDC.64 R12, c[0x0][0x3b8] ;  /* 0x0000ee00ff0c7b82 */ /* 0x002e300000000a00 */
[----:B------:R-:W1:Y:S08]  /*5e60*/  LDC.64 R4, c[0x0][0x3a8] ;  /* 0x0000ea00ff047b82 */ /* 0x000e700000000a00 */
[----:B------:R-:W3:Y:S01]  /*5e70*/  LDC.64 R14, c[0x0][0x3b0] ;  /* 0x0000ec00ff0e7b82 */ /* 0x000ee20000000a00 */
[----:B--2---:R-:W-:Y:S01]  /*5e80*/  ULEA UR5, UR6, UR5, 0x18 ;  /* 0x0000000506057291 */ /* 0x004fe2000f8ec0ff */
[----:B0-----:R-:W-:-:S05]  /*5e90*/  IADD3 R3, P1, PT, R12, 0x600, RZ ;  /* 0x000006000c037810 */ /* 0x001fca0007f3e0ff */
[----:B------:R-:W-:Y:S01]  /*5ea0*/  LEA R12, R6, UR5, 0x4 ;  /* 0x00000005060c7c11 */ /* 0x000fe2000f8e20ff */
[----:B------:R-:W-:Y:S01]  /*5eb0*/  IMAD.X R11, RZ, RZ, R13, P1 ;  /* 0x000000ffff0b7224 */ /* 0x000fe200008e060d */
[----:B-1----:R-:W-:-:S05]  /*5ec0*/  IADD3 R4, P3, PT, R4, 0x600, RZ ;  /* 0x0000060004047810 */ /* 0x002fca0007f7e0ff */
[----:B------:R-:W-:Y:S02]  /*5ed0*/  IMAD.X R20, RZ, RZ, R5, P3 ;  /* 0x000000ffff147224 */ /* 0x000fe400018e0605 */
[----:B------:R-:W-:Y:S01]  /*5ee0*/  VIADD R5, R12, 0x1000 ;  /* 0x000010000c057836 */ /* 0x000fe20000000000 */
[----:B---3--:R-:W-:-:S05]  /*5ef0*/  IADD3 R2, P2, PT, R14, 0x600, RZ ;  /* 0x000006000e027810 */ /* 0x008fca0007f5e0ff */
[----:B------:R-:W-:-:S08]  /*5f00*/  IMAD.X R8, RZ, RZ, R15, P2 ;  /* 0x000000ffff087224 */ /* 0x000fd000010e060f */
.L_x_91:
[----:B----4-:R-:W0:Y:S01]  /*5f10*/  @!P0 LDC.64 R26, c[0x0][0x400] ;  /* 0x00010000ff1a8b82 */ /* 0x010e220000000a00 */
[----:B------:R-:W-:Y:S01]  /*5f20*/  CS2R R16, SRZ ;  /* 0x0000000000107805 */ /* 0x000fe2000001ff00 */
[----:B------:R-:W1:Y:S05]  /*5f30*/  LDS.128 R12, [R5+-0x1000] ;  /* 0xfff00000050c7984 */ /* 0x000e6a0000000c00 */
[----:B0-----:R-:W2:Y:S01]  /*5f40*/  @!P0 LDG.E.64 R16, desc[UR14][R26.64] ;  /* 0x0000000e1a108981 */ /* 0x001ea2000c1e1b00 */
[----:B------:R-:W-:Y:S02]  /*5f50*/  SHF.R.S32.HI R21, RZ, 0x1f, R9 ;  /* 0x0000001fff157819 */ /* 0x000fe40000011409 */
[----:B--2---:R-:W-:-:S05]  /*5f60*/  IADD3 R19, P0, PT, R9, R16, RZ ;  /* 0x0000001009137210 */ /* 0x004fca0007f1e0ff */
[----:B------:R-:W-:Y:S01]  /*5f70*/  IMAD.X R18, R21, 0x1, R17, P0 ;  /* 0x0000000115127824 */ /* 0x000fe200000e0611 */
[----:B------:R-:W-:Y:S01]  /*5f80*/  ISETP.NE.AND P0, PT, R0, RZ, PT ;  /* 0x000000ff0000720c */ /* 0x000fe20003f05270 */
[----:B------:R-:W-:-:S03]  /*5f90*/  IMAD.SHL.U32 R23, R19, 0x4, RZ ;  /* 0x0000000413177824 */ /* 0x000fc600078e00ff */
[----:B------:R-:W-:Y:S02]  /*5fa0*/  SHF.L.U64.HI R19, R19, 0x2, R18 ;  /* 0x0000000213137819 */ /* 0x000fe40000010212 */
[C---:B------:R-:W-:Y:S02]  /*5fb0*/  IADD3 R24, P1, PT, R23.reuse, R4, RZ ;  /* 0x0000000417187210 */ /* 0x040fe40007f3e0ff */
[----:B------:R-:W-:-:S03]  /*5fc0*/  IADD3 R18, P2, PT, R23, R3, RZ ;  /* 0x0000000317127210 */ /* 0x000fc60007f5e0ff */
[----:B------:R-:W-:Y:S01]  /*5fd0*/  IMAD.X R25, R19, 0x1, R20, P1 ;  /* 0x0000000113197824 */ /* 0x000fe200008e0614 */
[----:B------:R-:W-:Y:S01]  /*5fe0*/  IADD3 R28, P1, PT, R23, R2, RZ ;  /* 0x00000002171c7210 */ /* 0x000fe20007f3e0ff */
[----:B------:R-:W0:Y:S03]  /*5ff0*/  @!P0 LDC.64 R26, c[0x0][0x400] ;  /* 0x00010000ff1a8b82 */ /* 0x000e260000000a00 */
[----:B-1----:R1:W-:Y:S01]  /*6000*/  STG.E desc[UR14][R24.64+-0x600], R12 ;  /* 0xfffa000c18007986 */ /* 0x0023e2000c10190e */
[----:B------:R-:W-:Y:S01]  /*6010*/  IMAD.X R29, R19, 0x1, R8, P1 ;  /* 0x00000001131d7824 */ /* 0x000fe200008e0608 */
[----:B------:R-:W-:Y:S01]  /*6020*/  IADD3 R22, P1, PT, R9, UR12, RZ ;  /* 0x0000000c09167c10 */ /* 0x000fe2000ff3e0ff */
[----:B------:R-:W-:-:S03]  /*6030*/  IMAD.X R19, R19, 0x1, R11, P2 ;  /* 0x0000000113137824 */ /* 0x000fc600010e060b */
[----:B------:R-:W-:Y:S01]  /*6040*/  IADD3.X R23, PT, PT, R21, UR13, RZ, P1, !PT ;  /* 0x0000000d15177c10 */ /* 0x000fe20008ffe4ff */
[----:B------:R2:W-:Y:S01]  /*6050*/  STG.E desc[UR14][R28.64+-0x600], R13 ;  /* 0xfffa000d1c007986 */ /* 0x0005e2000c10190e */
[----:B------:R-:W-:-:S03]  /*6060*/  IADD3 R16, P1, PT, R16, R22, RZ ;  /* 0x0000001610107210 */ /* 0x000fc60007f3e0ff */
[----:B------:R3:W-:Y:S01]  /*6070*/  STG.E desc[UR14][R18.64+-0x600], R14 ;  /* 0xfffa000e12007986 */ /* 0x0007e2000c10190e */
[----:B-1----:R-:W-:Y:S01]  /*6080*/  CS2R R24, SRZ ;  /* 0x0000000000187805 */ /* 0x002fe2000001ff00 */
[----:B------:R-:W-:-:S05]  /*6090*/  IMAD.X R17, R17, 0x1, R23, P1 ;  /* 0x0000000111117824 */ /* 0x000fca00008e0617 */
[----:B------:R-:W-:Y:S04]  /*60a0*/  STG.E.U8 desc[UR14][R16.64], R15 ;  /* 0x0000000f10007986 */ /* 0x000fe8000c10110e */
[----:B0-----:R-:W2:Y:S04]  /*60b0*/  @!P0 LDG.E.64 R24, desc[UR14][R26.64] ;  /* 0x0000000e1a188981 */ /* 0x001ea8000c1e1b00 */
[----:B------:R-:W0:Y:S01]  /*60c0*/  LDS.128 R16, [R5+-0x800] ;  /* 0xfff8000005107984 */ /* 0x000e220000000c00 */
[----:B--2---:R-:W-:-:S05]  /*60d0*/  IADD3 R13, P1, PT, R9, R24, RZ ;  /* 0x00000018090d7210 */ /* 0x004fca0007f3e0ff */
[----:B------:R-:W-:Y:S02]  /*60e0*/  IMAD.X R28, R21, 0x1, R25, P1 ;  /* 0x00000001151c7824 */ /* 0x000fe400008e0619 */
[----:B------:R-:W-:-:S03]  /*60f0*/  IMAD.SHL.U32 R12, R13, 0x4, RZ ;  /* 0x000000040d0c7824 */ /* 0x000fc600078e00ff */
[----:B------:R-:W-:Y:S02]  /*6100*/  SHF.L.U64.HI R13, R13, 0x2, R28 ;  /* 0x000000020d0d7819 */ /* 0x000fe4000001021c */
[----:B------:R-:W-:-:S05]  /*6110*/  IADD3 R28, P1, PT, R12, R4, RZ ;  /* 0x000000040c1c7210 */ /* 0x000fca0007f3e0ff */
[----:B------:R-:W-:Y:S01]  /*6120*/  IMAD.X R29, R13, 0x1, R20, P1 ;  /* 0x000000010d1d7824 */ /* 0x000fe200008e0614 */
[----:B---3--:R-:W-:-:S04]  /*6130*/  IADD3 R14, P1, PT, R12, R2, RZ ;  /* 0x000000020c0e7210 */ /* 0x008fc80007f3e0ff */
[----:B0-----:R0:W-:Y:S01]  /*6140*/  STG.E desc[UR14][R28.64+-0x400], R16 ;  /* 0xfffc00101c007986 */ /* 0x0011e2000c10190e */
[C---:B------:R-:W-:Y:S01]  /*6150*/  IMAD.X R15, R13.reuse, 0x1, R8, P1 ;  /* 0x000000010d0f7824 */ /* 0x040fe200008e0608 */
[----:B------:R-:W-:Y:S02]  /*6160*/  IADD3 R26, P1, PT, R12, R3, RZ ;  /* 0x000000030c1a7210 */ /* 0x000fe40007f3e0ff */
[----:B------:R-:W-:Y:S02]  /*6170*/  IADD3 R12, P2, PT, R24, R22, RZ ;  /* 0x00000016180c7210 */ /* 0x000fe40007f5e0ff */
[----:B------:R1:W-:Y:S01]  /*6180*/  STG.E desc[UR14][R14.64+-0x400], R17 ;  /* 0xfffc00110e007986 */ /* 0x0003e2000c10190e */
[----:B------:R-:W-:Y:S02]  /*6190*/  IMAD.X R27, R13, 0x1, R11, P1 ;  /* 0x000000010d1b7824 */ /* 0x000fe400008e060b */
[----:B------:R-:W-:Y:S01]  /*61a0*/  IMAD.X R13, R25, 0x1, R23, P2 ;  /* 0x00000001190d7824 */ /* 0x000fe200010e0617 */
[----:B------:R-:W-:Y:S01]  /*61b0*/  CS2R R24, SRZ ;  /* 0x0000000000187805 */ /* 0x000fe2000001ff00 */
[----:B0-----:R-:W0:Y:S01]  /*61c0*/  @!P0 LDC.64 R28, c[0x0][0x400] ;  /* 0x00010000ff1c8b82 */ /* 0x001e220000000a00 */
[----:B------:R2:W-:Y:S04]  /*61d0*/  STG.E desc[UR14][R26.64+-0x400], R18 ;  /* 0xfffc00121a007986 */ /* 0x0005e8000c10190e */
[----:B------:R-:W-:Y:S04]  /*61e0*/  STG.E.U8 desc[UR14][R12.64+0x80], R19 ;  /* 0x000080130c007986 */ /* 0x000fe8000c10110e */
[----:B------:R-:W3:Y:S04]  /*61f0*/  LDS.128 R12, [R5] ;  /* 0x00000000050c7984 */ /* 0x000ee80000000c00 */
[----:B0-----:R-:W4:Y:S02]  /*6200*/  @!P0 LDG.E.64 R24, desc[UR14][R28.64] ;  /* 0x0000000e1c188981 */ /* 0x001f24000c1e1b00 */
[----:B----4-:R-:W-:-:S05]  /*6210*/  IADD3 R28, P1, PT, R9, R24, RZ ;  /* 0x00000018091c7210 */ /* 0x010fca0007f3e0ff */
[----:B-1----:R-:W-:Y:S02]  /*6220*/  IMAD.X R17, R21, 0x1, R25, P1 ;  /* 0x0000000115117824 */ /* 0x002fe400008e0619 */
[----:B------:R-:W-:-:S03]  /*6230*/  IMAD.SHL.U32 R16, R28, 0x4, RZ ;  /* 0x000000041c107824 */ /* 0x000fc600078e00ff */
[----:B------:R-:W-:Y:S02]  /*6240*/  SHF.L.U64.HI R17, R28, 0x2, R17 ;  /* 0x000000021c117819 */ /* 0x000fe40000010211 */
[----:B--2---:R-:W-:-:S05]  /*6250*/  IADD3 R26, P1, PT, R16, R4, RZ ;  /* 0x00000004101a7210 */ /* 0x004fca0007f3e0ff */
[----:B------:R-:W-:Y:S01]  /*6260*/  IMAD.X R27, R17, 0x1, R20, P1 ;  /* 0x00000001111b7824 */ /* 0x000fe200008e0614 */
[----:B------:R-:W-:-:S04]  /*6270*/  IADD3 R18, P1, PT, R16, R2, RZ ;  /* 0x0000000210127210 */ /* 0x000fc80007f3e0ff */
[----:B---3--:R0:W-:Y:S01]  /*6280*/  STG.E desc[UR14][R26.64+-0x200], R12 ;  /* 0xfffe000c1a007986 */ /* 0x0081e2000c10190e */
[C---:B------:R-:W-:Y:S01]  /*6290*/  IMAD.X R19, R17.reuse, 0x1, R8, P1 ;  /* 0x0000000111137824 */ /* 0x040fe200008e0608 */
[----:B------:R-:W-:Y:S02]  /*62a0*/  IADD3 R28, P1, PT, R16, R3, RZ ;  /* 0x00000003101c7210 */ /* 0x000fe40007f3e0ff */
[----:B------:R-:W-:Y:S02]  /*62b0*/  IADD3 R16, P2, PT, R24, R22, RZ ;  /* 0x0000001618107210 */ /* 0x000fe40007f5e0ff */
[----:B------:R-:W-:Y:S01]  /*62c0*/  STG.E desc[UR14][R18.64+-0x200], R13 ;  /* 0xfffe000d12007986 */ /* 0x000fe2000c10190e */
[----:B------:R-:W-:Y:S02]  /*62d0*/  IMAD.X R29, R17, 0x1, R11, P1 ;  /* 0x00000001111d7824 */ /* 0x000fe400008e060b */
[----:B------:R-:W-:Y:S01]  /*62e0*/  IMAD.X R17, R25, 0x1, R23, P2 ;  /* 0x0000000119117824 */ /* 0x000fe200010e0617 */
[----:B------:R-:W-:Y:S01]  /*62f0*/  CS2R R24, SRZ ;  /* 0x0000000000187805 */ /* 0x000fe2000001ff00 */
[----:B0-----:R-:W0:Y:S01]  /*6300*/  @!P0 LDC.64 R26, c[0x0][0x400] ;  /* 0x00010000ff1a8b82 */ /* 0x001e220000000a00 */
[----:B------:R-:W-:Y:S04]  /*6310*/  STG.E desc[UR14][R28.64+-0x200], R14 ;  /* 0xfffe000e1c007986 */ /* 0x000fe8000c10190e */
[----:B------:R-:W-:Y:S04]  /*6320*/  STG.E.U8 desc[UR14][R16.64+0x100], R15 ;  /* 0x0001000f10007986 */ /* 0x000fe8000c10110e */
[----:B------:R1:W2:Y:S04]  /*6330*/  LDS.128 R16, [R5+0x800] ;  /* 0x0008000005107984 */ /* 0x0002a80000000c00 */
[----:B0-----:R-:W3:Y:S01]  /*6340*/  @!P0 LDG.E.64 R24, desc[UR14][R26.64] ;  /* 0x0000000e1a188981 */ /* 0x001ee2000c1e1b00 */
[----:B------:R-:W-:-:S02]  /*6350*/  VIADD R6, R6, 0x200 ;  /* 0x0000020006067836 */ /* 0x000fc40000000000 */
[----:B-1----:R-:W-:Y:S01]  /*6360*/  VIADD R5, R5, 0x2000 ;  /* 0x0000200005057836 */ /* 0x002fe20000000000 */
[C---:B---3--:R-:W-:Y:S01]  /*6370*/  IADD3 R12, P1, PT, R9.reuse, R24, RZ ;  /* 0x00000018090c7210 */ /* 0x048fe20007f3e0ff */
[----:B------:R-:W-:Y:S01]  /*6380*/  VIADD R9, R9, 0x200 ;  /* 0x0000020009097836 */ /* 0x000fe20000000000 */
[----:B------:R-:W-:-:S03]  /*6390*/  IADD3 R22, P4, PT, R24, R22, RZ ;  /* 0x0000001618167210 */ /* 0x000fc60007f9e0ff */
[----:B------:R-:W-:Y:S02]  /*63a0*/  IMAD.X R21, R21, 0x1, R25, P1 ;  /* 0x0000000115157824 */ /* 0x000fe400008e0619 */
[C---:B------:R-:W-:Y:S02]  /*63b0*/  IMAD.SHL.U32 R13, R12.reuse, 0x4, RZ ;  /* 0x000000040c0d7824 */ /* 0x040fe400078e00ff */
[----:B------:R-:W-:Y:S01]  /*63c0*/  IMAD.X R23, R25, 0x1, R23, P4 ;  /* 0x0000000119177824 */ /* 0x000fe200020e0617 */
[----:B------:R-:W-:Y:S02]  /*63d0*/  SHF.L.U64.HI R21, R12, 0x2, R21 ;  /* 0x000000020c157819 */ /* 0x000fe40000010215 */
[C---:B------:R-:W-:Y:S02]  /*63e0*/  IADD3 R12, P1, PT, R13.reuse, R4, RZ ;  /* 0x000000040d0c7210 */ /* 0x040fe40007f3e0ff */
[C---:B------:R-:W-:Y:S02]  /*63f0*/  IADD3 R26, P2, PT, R13.reuse, R2, RZ ;  /* 0x000000020d1a7210 */ /* 0x040fe40007f5e0ff */
[----:B------:R-:W-:Y:S01]  /*6400*/  IADD3 R24, P3, PT, R13, R3, RZ ;  /* 0x000000030d187210 */ /* 0x000fe20007f7e0ff */
[C---:B------:R-:W-:Y:S01]  /*6410*/  IMAD.X R13, R21.reuse, 0x1, R20, P1 ;  /* 0x00000001150d7824 */ /* 0x040fe200008e0614 */
[----:B------:R-:W-:Y:S01]  /*6420*/  ISETP.GE.AND P1, PT, R6, R7, PT ;  /* 0x000000070600720c */ /* 0x000fe20003f26270 */
[----:B------:R-:W-:-:S02]  /*6430*/  IMAD.X R27, R21, 0x1, R8, P2 ;  /* 0x00000001151b7824 */ /* 0x000fc400010e0608 */
[----:B------:R-:W-:Y:S01]  /*6440*/  IMAD.X R25, R21, 0x1, R11, P3 ;  /* 0x0000000115197824 */ /* 0x000fe200018e060b */
[----:B--2---:R4:W-:Y:S04]  /*6450*/  STG.E desc[UR14][R12.64], R16 ;  /* 0x000000100c007986 */ /* 0x0049e8000c10190e */
[----:B------:R4:W-:Y:S04]  /*6460*/  STG.E desc[UR14][R26.64], R17 ;  /* 0x000000111a007986 */ /* 0x0009e8000c10190e */
[----:B------:R4:W-:Y:S04]  /*6470*/  STG.E desc[UR14][R24.64], R18 ;  /* 0x0000001218007986 */ /* 0x0009e8000c10190e */
[----:B------:R4:W-:Y:S01]  /*6480*/  STG.E.U8 desc[UR14][R22.64+0x180], R19 ;  /* 0x0001801316007986 */ /* 0x0009e2000c10110e */
[----:B------:R-:W-:Y:S05]  /*6490*/  @!P1 BRA `(.L_x_91) ;  /* 0xfffffff8009c9947 */ /* 0x000fea000383ffff */
.L_x_59:
[----:B------:R-:W-:Y:S05]  /*64a0*/  BSYNC.RECONVERGENT B0 ;  /* 0x0000000000007941 */ /* 0x000fea0003800200 */
.L_x_41:
[----:B0123--:R-:W0:Y:S02]  /*64b0*/  S2R R0, SR_TID.X ;  /* 0x0000000000007919 */ /* 0x00fe240000002100 */
[----:B0-----:R-:W-:-:S13]  /*64c0*/  ISETP.NE.AND P0, PT, R0, RZ, PT ;  /* 0x000000ff0000720c */ /* 0x001fda0003f05270 */
[----:B------:R-:W-:Y:S05]  /*64d0*/  @P0 EXIT ;  /* 0x000000000000094d */ /* 0x000fea0003800000 */
[----:B------:R-:W0:Y:S02]  /*64e0*/  LDCU.U8 UR4, c[0x0][0x3e9] ;  /* 0x00007d20ff0477ac */ /* 0x000e240008000000 */
[----:B0-----:R-:W-:-:S09]  /*64f0*/  UISETP.NE.AND UP0, UPT, UR4, URZ, UPT ;  /* 0x000000ff0400728c */ /* 0x001fd2000bf05270 */
[----:B------:R-:W-:Y:S05]  /*6500*/  BRA.U !UP0, `(.L_x_92) ;  /* 0x00000001082c7547 */ /* 0x000fea000b800000 */
[----:B------:R-:W0:Y:S01]  /*6510*/  LDCU.U8 UR4, c[0x0][0x3e8] ;  /* 0x00007d00ff0477ac */ /* 0x000e220008000000 */
[----:B------:R-:W1:Y:S01]  /*6520*/  LDC.64 R4, c[0x0][0x3c8] ;  /* 0x0000f200ff047b82 */ /* 0x000e620000000a00 */
[----:B------:R-:W-:Y:S01]  /*6530*/  CS2R R2, SRZ ;  /* 0x0000000000027805 */ /* 0x000fe2000001ff00 */
[----:B0-----:R-:W-:-:S09]  /*6540*/  UISETP.NE.AND UP0, UPT, UR4, URZ, UPT ;  /* 0x000000ff0400728c */ /* 0x001fd2000bf05270 */
[----:B------:R-:W-:Y:S05]  /*6550*/  BRA.U UP0, `(.L_x_93) ;  /* 0x0000000100087547 */ /* 0x000fea000b800000 */
[----:B------:R-:W0:Y:S02]  /*6560*/  LDC.64 R2, c[0x0][0x400] ;  /* 0x00010000ff027b82 */ /* 0x000e240000000a00 */
[----:B0-----:R-:W5:Y:S02]  /*6570*/  LDG.E.64 R2, desc[UR14][R2.64] ;  /* 0x0000000e02027981 */ /* 0x001f64000c1e1b00 */
.L_x_93:
[----:B-----5:R-:W-:-:S04]  /*6580*/  IADD3 R2, P0, PT, R10, R2, RZ ;  /* 0x000000020a027210 */ /* 0x020fc80007f1e0ff */
[----:B------:R-:W-:-:S05]  /*6590*/  LEA.HI.X.SX32 R3, R10, R3, 0x1, P0 ;  /* 0x000000030a037211 */ /* 0x000fca00000f0eff */
[----:B-1----:R-:W-:Y:S01]  /*65a0*/  STG.E.64 desc[UR14][R4.64], R2 ;  /* 0x0000000204007986 */ /* 0x002fe2000c101b0e */
[----:B------:R-:W-:Y:S05]  /*65b0*/  EXIT ;  /* 0x000000000000794d */ /* 0x000fea0003800000 */
.L_x_92:
[----:B------:R-:W0:Y:S01]  /*65c0*/  LDCU.U8 UR4, c[0x0][0x3e8] ;  /* 0x00007d00ff0477ac */ /* 0x000e220008000000 */
[----:B------:R-:W1:Y:S01]  /*65d0*/  LDC.64 R4, c[0x0][0x408] ;  /* 0x00010200ff047b82 */ /* 0x000e620000000a00 */
[----:B------:R-:W-:Y:S01]  /*65e0*/  CS2R R2, SRZ ;  /* 0x0000000000027805 */ /* 0x000fe2000001ff00 */
[----:B0-----:R-:W-:-:S09]  /*65f0*/  UISETP.NE.AND UP0, UPT, UR4, URZ, UPT ;  /* 0x000000ff0400728c */ /* 0x001fd2000bf05270 */
[----:B------:R-:W-:Y:S05]  /*6600*/  BRA.U UP0, `(.L_x_94) ;  /* 0x0000000100087547 */ /* 0x000fea000b800000 */
[----:B------:R-:W0:Y:S02]  /*6610*/  LDC.64 R2, c[0x0][0x400] ;  /* 0x00010000ff027b82 */ /* 0x000e240000000a00 */
[----:B0-----:R-:W5:Y:S02]  /*6620*/  LDG.E.64 R2, desc[UR14][R2.64] ;  /* 0x0000000e02027981 */ /* 0x001f64000c1e1b00 */
.L_x_94:
[----:B-----5:R-:W-:-:S04]  /*6630*/  IADD3 R2, P0, PT, R10, R2, RZ ;  /* 0x000000020a027210 */ /* 0x020fc80007f1e0ff */
[----:B------:R-:W-:-:S05]  /*6640*/  LEA.HI.X.SX32 R3, R10, R3, 0x1, P0 ;  /* 0x000000030a037211 */ /* 0x000fca00000f0eff */
[----:B-1----:R-:W-:Y:S01]  /*6650*/  STG.E.64 desc[UR14][R4.64], R2 ;  /* 0x0000000204007986 */ /* 0x002fe2000c101b0e */
[----:B------:R-:W-:Y:S05]  /*6660*/  EXIT ;  /* 0x000000000000794d */ /* 0x000fea0003800000 */
.L_x_16:
[----:B------:R-:W-:Y:S01]  /*6670*/  BSSY B0, `(.L_x_95) ;  /* 0x0000006000007945 */ /* 0x000fe20003800000 */
[----:B------:R-:W-:Y:S01]  /*6680*/  PLOP3.LUT P2, PT, P2, PT, PT, 0x8, 0x80 ;  /* 0x000000000080781c */ /* 0x000fe2000174e170 */
[----:B------:R-:W-:-:S12]  /*6690*/  IMAD.MOV.U32 R10, RZ, RZ, -0x1 ;  /* 0xffffffffff0a7424 */ /* 0x000fd800078e00ff */
[----:B-----5:R-:W-:Y:S05]  /*66a0*/  WARPSYNC.COLLECTIVE R10, `(.L_x_96) ;  /* 0x000000000a087348 */ /* 0x020fea0003c00000 */
[----:B------:R-:W-:Y:S01]  /*66b0*/  VOTE.ANY P2, P2 ;  /* 0x0000000000ff7806 */ /* 0x000fe20001040100 */
[----:B-----5:R-:W-:-:S12]  /*66c0*/  ENDCOLLECTIVE ;  /* 0x000000000000791b */ /* 0x020fd80003800000 */
.L_x_96:
[----:B------:R-:W-:Y:S05]  /*66d0*/  BSYNC B0 ;  /* 0x0000000000007941 */ /* 0x000fea0003800000 */
.L_x_95:
[----:B------:R-:W-:Y:S05]  /*66e0*/  BRA `(.L_x_97) ;  /* 0xffffffb000a07947 */ /* 0x000fea000383ffff */
.L_x_20:
[----:B------:R-:W-:Y:S01]  /*66f0*/  BSSY B0, `(.L_x_98) ;  /* 0x0000006000007945 */ /* 0x000fe20003800000 */
[----:B------:R-:W-:Y:S01]  /*6700*/  PLOP3.LUT P2, PT, P2, PT, PT, 0x8, 0x80 ;  /* 0x000000000080781c */ /* 0x000fe2000174e170 */
[----:B------:R-:W-:-:S12]  /*6710*/  IMAD.MOV.U32 R10, RZ, RZ, -0x1 ;  /* 0xffffffffff0a7424 */ /* 0x000fd800078e00ff */
[----:B-----5:R-:W-:Y:S05]  /*6720*/  WARPSYNC.COLLECTIVE R10, `(.L_x_99) ;  /* 0x000000000a087348 */ /* 0x020fea0003c00000 */
[----:B------:R-:W-:Y:S01]  /*6730*/  VOTE.ANY P2, P2 ;  /* 0x0000000000ff7806 */ /* 0x000fe20001040100 */
[----:B-----5:R-:W-:-:S12]  /*6740*/  ENDCOLLECTIVE ;  /* 0x000000000000791b */ /* 0x020fd80003800000 */
.L_x_99:
[----:B------:R-:W-:Y:S05]  /*6750*/  BSYNC B0 ;  /* 0x0000000000007941 */ /* 0x000fea0003800000 */
.L_x_98:
[----:B------:R-:W-:Y:S05]  /*6760*/  BRA `(.L_x_100) ;  /* 0xffffffb000b47947 */ /* 0x000fea000383ffff */
.L_x_22:
[----:B------:R-:W0:Y:S01]  /*6770*/  S2R R13, SR_GEMASK ;  /* 0x00000000000d7919 */ /* 0x000e220000003c00 */
[----:B------:R-:W-:Y:S01]  /*6780*/  BSSY B0, `(.L_x_101) ;  /* 0x0000006000007945 */ /* 0x000fe20003800000 */
[----:B------:R-:W-:Y:S01]  /*6790*/  PLOP3.LUT P3, PT, P3, PT, PT, 0x8, 0x80 ;  /* 0x000000000080781c */ /* 0x000fe20001f6e170 */
[----:B------:R-:W-:-:S12]  /*67a0*/  IMAD.MOV.U32 R10, RZ, RZ, -0x1 ;  /* 0xffffffffff0a7424 */ /* 0x000fd800078e00ff */
[----:B0----5:R-:W-:Y:S05]  /*67b0*/  WARPSYNC.COLLECTIVE R10, `(.L_x_102) ;  /* 0x000000000a087348 */ /* 0x021fea0003c00000 */
[----:B------:R-:W-:Y:S01]  /*67c0*/  VOTE.ANY R10, PT, P3 ;  /* 0x00000000000a7806 */ /* 0x000fe200018e0100 */
[----:B0----5:R-:W-:Y:S06]  /*67d0*/  ENDCOLLECTIVE ;  /* 0x000000000000791b */ /* 0x021fec0003800000 */
.L_x_102:
[----:B------:R-:W-:Y:S05]  /*67e0*/  BSYNC B0 ;  /* 0x0000000000007941 */ /* 0x000fea0003800000 */
.L_x_101:
[----:B------:R-:W-:Y:S01]  /*67f0*/  LOP3.LUT R13, R10, 0x80000000, R13, 0xec, !PT ;  /* 0x800000000a0d7812 */ /* 0x000fe200078eec0d */
[C---:B------:R-:W-:Y:S02]  /*6800*/  VIADD R24, R0.reuse, 0x2 ;  /* 0x0000000200187836 */ /* 0x040fe40000000000 */
[----:B------:R-:W-:Y:S02]  /*6810*/  VIADD R17, R0, 0x4 ;  /* 0x0000000400117836 */ /* 0x000fe40000000000 */
[----:B------:R-:W-:-:S05]  /*6820*/  VIADD R10, R13, 0xffffffff ;  /* 0xffffffff0d0a7836 */ /* 0x000fca0000000000 */
[----:B------:R-:W-:Y:S01]  /*6830*/  LOP3.LUT R22, R13, R10, RZ, 0xc, !PT ;  /* 0x0000000a0d167212 */ /* 0x000fe200078e0cff */
[----:B------:R-:W-:Y:S02]  /*6840*/  IMAD.MOV.U32 R13, RZ, RZ, 0x1 ;  /* 0x00000001ff0d7424 */ /* 0x000fe400078e00ff */
[----:B------:R-:W-:-:S03]  /*6850*/  IMAD.MOV.U32 R10, RZ, RZ, -0x1 ;  /* 0xffffffffff0a7424 */ /* 0x000fc600078e00ff */
[----:B------:R-:W0:Y:S02]  /*6860*/  POPC R22, R22 ;  /* 0x0000001600167309 */ /* 0x000e240000000000 */
[----:B0-----:R-:W-:Y:S01]  /*6870*/  IMAD.MOV.U32 R20, RZ, RZ, R22 ;  /* 0x000000ffff147224 */ /* 0x001fe200078e0016 */
[----:B------:R-:W-:-:S13]  /*6880*/  ISETP.GE.AND P2, PT, R0, R22, PT ;  /* 0x000000160000720c */ /* 0x000fda0003f46270 */
[----:B------:R-:W-:Y:S05]  /*6890*/  WARPSYNC.COLLECTIVE R10, `(.L_x_103) ;  /* 0x000000000a087348 */ /* 0x000fea0003c00000 */
[----:B------:R0:W1:Y:S02]  /*68a0*/  SHFL.DOWN P3, R21, R19, R13, R20 ;  /* 0x0800000d13157389 */ /* 0x0000640000060014 */
[----:B01----:R-:W-:Y:S05]  /*68b0*/  ENDCOLLECTIVE ;  /* 0x000000000000791b */ /* 0x003fea0003800000 */
.L_x_103:
[----:B------:R-:W-:Y:S01]  /*68c0*/  IMAD.MOV.U32 R13, RZ, RZ, 0x2 ;  /* 0x00000002ff0d7424 */ /* 0x000fe200078e00ff */
[----:B------:R-:W-:Y:S02]  /*68d0*/  SEL R16, R21, RZ, !P2 ;  /* 0x000000ff15107207 */ /* 0x000fe40005000000 */
[----:B------:R-:W-:-:S03]  /*68e0*/  ISETP.NE.AND P2, PT, R18, 0x65, PT ;  /* 0x000000651200780c */ /* 0x000fc60003f45270 */
[----:B------:R-:W-:-:S04]  /*68f0*/  IMAD.IADD R23, R16, 0x1, R19 ;  /* 0x0000000110177824 */ /* 0x000fc800078e0213 */
[----:B------:R-:W-:-:S07]  /*6900*/  IMAD.MOV.U32 R19, RZ, RZ, R23 ;  /* 0x000000ffff137224 */ /* 0x000fce00078e0017 */
[----:B------:R-:W-:Y:S05]  /*6910*/  WARPSYNC.COLLECTIVE R10, `(.L_x_104) ;  /* 0x000000000a087348 */ /* 0x000fea0003c00000 */
[----:B------:R0:W1:Y:S02]  /*6920*/  SHFL.DOWN P3, R21, R19, R13, R20 ;  /* 0x0800000d13157389 */ /* 0x0000640000060014 */
[----:B01----:R-:W-:Y:S05]  /*6930*/  ENDCOLLECTIVE ;  /* 0x000000000000791b */ /* 0x003fea0003800000 */
.L_x_104:
[----:B------:R-:W-:Y:S01]  /*6940*/  IMAD.MOV.U32 R13, RZ, RZ, 0x4 ;  /* 0x00000004ff0d7424 */ /* 0x000fe200078e00ff */
[----:B------:R-:W-:-:S04]  /*6950*/  ISETP.GT.AND P3, PT, R24, R22, PT ;  /* 0x000000161800720c */ /* 0x000fc80003f64270 */
[----:B------:R-:W-:-:S05]  /*6960*/  SEL R16, R21, RZ, !P3 ;  /* 0x000000ff15107207 */ /* 0x000fca0005800000 */
[----:B------:R-:W-:Y:S02]  /*6970*/  IMAD.IADD R25, R23, 0x1, R16 ;  /* 0x0000000117197824 */ /* 0x000fe400078e0210 */
[----:B------:R-:W-:Y:S02]  /*6980*/  VIADD R16, R0, 0x8 ;  /* 0x0000000800107836 */ /* 0x000fe40000000000 */
[----:B------:R-:W-:-:S07]  /*6990*/  IMAD.MOV.U32 R19, RZ, RZ, R25 ;  /* 0x000000ffff137224 */ /* 0x000fce00078e0019 */
[----:B------:R-:W-:Y:S05]  /*69a0*/  WARPSYNC.COLLECTIVE R10, `(.L_x_105) ;  /* 0x000000000a087348 */ /* 0x000fea0003c00000 */
[----:B------:R0:W1:Y:S02]  /*69b0*/  SHFL.DOWN P3, R21, R19, R13, R20 ;  /* 0x0800000d13157389 */ /* 0x0000640000060014 */
[----:B01----:R-:W-:Y:S05]  /*69c0*/  ENDCOLLECTIVE ;  /* 0x000000000000791b */ /* 0x003fea0003800000 */
.L_x_105:
        /* <DEDUP_REMOVED lines=9> */
.L_x_106:
[----:B------:R-:W-:Y:S01]  /*6a60*/  IMAD.MOV.U32 R13, RZ, RZ, 0x10 ;  /* 0x00000010ff0d7424 */ /* 0x000fe200078e00ff */
[----:B------:R-:W-:-:S04]  /*6a70*/  ISETP.GT.AND P3, PT, R16, R22, PT ;  /* 0x000000161000720c */ /* 0x000fc80003f64270 */
[----:B------:R-:W-:-:S05]  /*6a80*/  SEL R21, R21, RZ, !P3 ;  /* 0x000000ff15157207 */ /* 0x000fca0005800000 */
[----:B------:R-:W-:-:S04]  /*6a90*/  IMAD.IADD R27, R26, 0x1, R21 ;  /* 0x000000011a1b7824 */ /* 0x000fc800078e0215 */
[----:B------:R-:W-:-:S07]  /*6aa0*/  IMAD.MOV.U32 R19, RZ, RZ, R27 ;  /* 0x000000ffff137224 */ /* 0x000fce00078e001b */
[----:B------:R-:W-:Y:S05]  /*6ab0*/  WARPSYNC.COLLECTIVE R10, `(.L_x_107) ;  /* 0x000000000a087348 */ /* 0x000fea0003c00000 */
[----:B------:R0:W1:Y:S02]  /*6ac0*/  SHFL.DOWN P3, R21, R19, R13, R20 ;  /* 0x0800000d13157389 */ /* 0x0000640000060014 */
[----:B01----:R-:W-:Y:S05]  /*6ad0*/  ENDCOLLECTIVE ;  /* 0x000000000000791b */ /* 0x003fea0003800000 */
.L_x_107:
[----:B------:R-:W-:Y:S05]  /*6ae0*/  WARPSYNC.COLLECTIVE R10, `(.L_x_108) ;  /* 0x000000000a087348 */ /* 0x000fea0003c00000 */
[----:B------:R-:W-:Y:S01]  /*6af0*/  VOTE.ALL P2, P2 ;  /* 0x0000000000ff7806 */ /* 0x000fe20001040000 */
[----:B------:R-:W-:-:S12]  /*6b00*/  ENDCOLLECTIVE ;  /* 0x000000000000791b */ /* 0x000fd80003800000 */
.L_x_108:
[----:B------:R-:W-:Y:S01]  /*6b10*/  IMAD.MOV.U32 R23, RZ, RZ, R21 ;  /* 0x000000ffff177224 */ /* 0x000fe200078e0015 */
[----:B------:R-:W-:-:S04]  /*6b20*/  ISETP.GT.AND P3, PT, R25, R22, PT ;  /* 0x000000161900720c */ /* 0x000fc80003f64270 */
[----:B------:R-:W-:Y:S02]  /*6b30*/  SEL R26, R23, RZ, !P3 ;  /* 0x000000ff171a7207 */ /* 0x000fe40005800000 */
[----:B------:R-:W0:Y:S03]  /*6b40*/  LDC.64 R22, c[0x0][0x3d0] ;  /* 0x0000f400ff167b82 */ /* 0x000e260000000a00 */
[----:B------:R-:W-:Y:S01]  /*6b50*/  IMAD.IADD R26, R27, 0x1, R26 ;  /* 0x000000011b1a7824 */ /* 0x000fe200078e021a */
[----:B0-----:R-:W-:-:S05]  /*6b60*/  IADD3 R22, P3, PT, R22, 0x100, RZ ;  /* 0x0000010016167810 */ /* 0x001fca0007f7e0ff */
[----:B------:R-:W-:Y:S01]  /*6b70*/  IMAD.X R23, RZ, RZ, R23, P3 ;  /* 0x000000ffff177224 */ /* 0x000fe200018e0617 */
[----:B------:R-:W-:Y:S07]  /*6b80*/  BRA `(.L_x_109) ;  /* 0xffffffb000487947 */ /* 0x000fee000383ffff */
.L_x_24:
[----:B------:R-:W-:Y:S01]  /*6b90*/  BSSY B0, `(.L_x_110) ;  /* 0x0000006000007945 */ /* 0x000fe20003800000 */
[----:B------:R-:W-:Y:S01]  /*6ba0*/  PLOP3.LUT P2, PT, P2, PT, PT, 0x8, 0x80 ;  /* 0x000000000080781c */ /* 0x000fe2000174e170 */
[----:B------:R-:W-:-:S12]  /*6bb0*/  IMAD.MOV.U32 R10, RZ, RZ, -0x1 ;  /* 0xffffffffff0a7424 */ /* 0x000fd800078e00ff */
[----:B-----5:R-:W-:Y:S05]  /*6bc0*/  WARPSYNC.COLLECTIVE R10, `(.L_x_111) ;  /* 0x000000000a087348 */ /* 0x020fea0003c00000 */
[----:B------:R-:W-:Y:S01]  /*6bd0*/  VOTE.ANY P2, P2 ;  /* 0x0000000000ff7806 */ /* 0x000fe20001040100 */
[----:B-----5:R-:W-:-:S12]  /*6be0*/  ENDCOLLECTIVE ;  /* 0x000000000000791b */ /* 0x020fd80003800000 */
.L_x_111:
[----:B------:R-:W-:Y:S05]  /*6bf0*/  BSYNC B0 ;  /* 0x0000000000007941 */ /* 0x000fea0003800000 */
.L_x_110:
[----:B------:R-:W-:Y:S05]  /*6c00*/  BRA `(.L_x_112) ;  /* 0xffffffb0004c7947 */ /* 0x000fea000383ffff */
.L_x_28:
[----:B------:R-:W-:Y:S01]  /*6c10*/  BSSY B0, `(.L_x_113) ;  /* 0x0000006000007945 */ /* 0x000fe20003800000 */
[----:B------:R-:W-:Y:S01]  /*6c20*/  PLOP3.LUT P2, PT, P2, PT, PT, 0x8, 0x80 ;  /* 0x000000000080781c */ /* 0x000fe2000174e170 */
[----:B------:R-:W-:-:S12]  /*6c30*/  IMAD.MOV.U32 R10, RZ, RZ, -0x1 ;  /* 0xffffffffff0a7424 */ /* 0x000fd800078e00ff */
[----:B-----5:R-:W-:Y:S05]  /*6c40*/  WARPSYNC.COLLECTIVE R10, `(.L_x_114) ;  /* 0x000000000a087348 */ /* 0x020fea0003c00000 */
[----:B------:R-:W-:Y:S01]  /*6c50*/  VOTE.ANY P2, P2 ;  /* 0x0000000000ff7806 */ /* 0x000fe20001040100 */
[----:B-----5:R-:W-:-:S12]  /*6c60*/  ENDCOLLECTIVE ;  /* 0x000000000000791b */ /* 0x020fd80003800000 */
.L_x_114:
[----:B------:R-:W-:Y:S05]  /*6c70*/  BSYNC B0 ;  /* 0x0000000000007941 */ /* 0x000fea0003800000 */
.L_x_113:
[----:B------:R-:W-:Y:S05]  /*6c80*/  BRA `(.L_x_115) ;  /* 0xffffffb000607947 */ /* 0x000fea000383ffff */
.L_x_30:
[----:B------:R-:W-:Y:S01]  /*6c90*/  BSSY B0, `(.L_x_116) ;  /* 0x0000006000007945 */ /* 0x000fe20003800000 */
[----:B------:R-:W-:Y:S01]  /*6ca0*/  PLOP3.LUT P3, PT, P3, PT, PT, 0x8, 0x80 ;  /* 0x000000000080781c */ /* 0x000fe20001f6e170 */
[----:B------:R-:W-:-:S12]  /*6cb0*/  IMAD.MOV.U32 R10, RZ, RZ, -0x1 ;  /* 0xffffffffff0a7424 */ /* 0x000fd800078e00ff */
[----:B0----5:R-:W-:Y:S05]  /*6cc0*/  WARPSYNC.COLLECTIVE R10, `(.L_x_117) ;  /* 0x000000000a087348 */ /* 0x021fea0003c00000 */
[----:B------:R-:W-:Y:S01]  /*6cd0*/  VOTE.ANY R10, PT, P3 ;  /* 0x00000000000a7806 */ /* 0x000fe200018e0100 */
[----:B0----5:R-:W-:Y:S06]  /*6ce0*/  ENDCOLLECTIVE ;  /* 0x000000000000791b */ /* 0x021fec0003800000 */
.L_x_117:
[----:B------:R-:W-:Y:S05]  /*6cf0*/  BSYNC B0 ;  /* 0x0000000000007941 */ /* 0x000fea0003800000 */
.L_x_116:
[----:B------:R-:W-:Y:S01]  /*6d00*/  LOP3.LUT R10, R10, 0x80000000, R13, 0xec, !PT ;  /* 0x800000000a0a7812 */ /* 0x000fe200078eec0d */
[----:B------:R-:W-:-:S04]  /*6d10*/  VIADD R15, R15, 0xffffffe0 ;  /* 0xffffffe00f0f7836 */ /* 0x000fc80000000000 */
[----:B------:R-:W-:-:S05]  /*6d20*/  VIADD R13, R10, 0xffffffff ;  /* 0xffffffff0a0d7836 */ /* 0x000fca0000000000 */
[----:B------:R-:W-:Y:S01]  /*6d30*/  LOP3.LUT R13, R10, R13, RZ, 0xc, !PT ;  /* 0x0000000d0a0d7212 */ /* 0x000fe200078e0cff */
[----:B------:R-:W-:-:S03]  /*6d40*/  IMAD.MOV.U32 R10, RZ, RZ, -0x1 ;  /* 0xffffffffff0a7424 */ /* 0x000fc600078e00ff */
[----:B------:R0:W1:Y:S02]  /*6d50*/  POPC R20, R13 ;  /* 0x0000000d00147309 */ /* 0x0000640000000000 */
[----:B0-----:R-:W-:Y:S01]  /*6d60*/  IMAD.MOV.U32 R13, RZ, RZ, 0x1 ;  /* 0x00000001ff0d7424 */ /* 0x001fe200078e00ff */
[----:B-1----:R-:W-:-:S13]  /*6d70*/  ISETP.GE.AND P2, PT, R0, R20, PT ;  /* 0x000000140000720c */ /* 0x002fda0003f46270 */
[----:B------:R-:W-:Y:S05]  /*6d80*/  WARPSYNC.COLLECTIVE R10, `(.L_x_118) ;  /* 0x000000000a087348 */ /* 0x000fea0003c00000 */
[----:B------:R0:W1:Y:S02]  /*6d90*/  SHFL.DOWN P3, R21, R19, R13, R20 ;  /* 0x0800000d13157389 */ /* 0x0000640000060014 */
[----:B01----:R-:W-:Y:S05]  /*6da0*/  ENDCOLLECTIVE ;  /* 0x000000000000791b */ /* 0x003fea0003800000 */
.L_x_118:
[----:B------:R-:W-:Y:S01]  /*6db0*/  IMAD.MOV.U32 R13, RZ, RZ, 0x2 ;  /* 0x00000002ff0d7424 */ /* 0x000fe200078e00ff */
[----:B------:R-:W-:Y:S02]  /*6dc0*/  SEL R21, R21, RZ, !P2 ;  /* 0x000000ff15157207 */ /* 0x000fe40005000000 */
[----:B------:R-:W-:-:S03]  /*6dd0*/  ISETP.GT.AND P2, PT, R24, R20, PT ;  /* 0x000000141800720c */ /* 0x000fc60003f44270 */
[----:B------:R-:W-:-:S04]  /*6de0*/  IMAD.IADD R27, R21, 0x1, R19 ;  /* 0x00000001151b7824 */ /* 0x000fc800078e0213 */
[----:B------:R-:W-:-:S07]  /*6df0*/  IMAD.MOV.U32 R19, RZ, RZ, R27 ;  /* 0x000000ffff137224 */ /* 0x000fce00078e001b */
[----:B------:R-:W-:Y:S05]  /*6e00*/  WARPSYNC.COLLECTIVE R10, `(.L_x_119) ;  /* 0x000000000a087348 */ /* 0x000fea0003c00000 */
[----:B------:R0:W1:Y:S02]  /*6e10*/  SHFL.DOWN P3, R21, R19, R13, R20 ;  /* 0x0800000d13157389 */ /* 0x0000640000060014 */
[----:B01----:R-:W-:Y:S05]  /*6e20*/  ENDCOLLECTIVE ;  /* 0x000000000000791b */ /* 0x003fea0003800000 */
.L_x_119:
        /* <DEDUP_REMOVED lines=8> */
.L_x_120:
[----:B------:R-:W-:Y:S01]  /*6eb0*/  IMAD.MOV.U32 R13, RZ, RZ, 0x8 ;  /* 0x00000008ff0d7424 */ /* 0x000fe200078e00ff */
[----:B------:R-:W-:Y:S02]  /*6ec0*/  SEL R21, R21, RZ, !P2 ;  /* 0x000000ff15157207 */ /* 0x000fe40005000000 */
[----:B------:R-:W-:-:S03]  /*6ed0*/  ISETP.GT.AND P2, PT, R16, R20, PT ;  /* 0x000000141000720c */ /* 0x000fc60003f44270 */
[----:B------:R-:W-:-:S10]  /*6ee0*/  IMAD.IADD R19, R27, 0x1, R21 ;  /* 0x000000011b137824 */ /* 0x000fd400078e0215 */
[----:B------:R-:W-:Y:S05]  /*6ef0*/  WARPSYNC.COLLECTIVE R10, `(.L_x_121) ;  /* 0x000000000a087348 */ /* 0x000fea0003c00000 */
[----:B------:R0:W1:Y:S02]  /*6f00*/  SHFL.DOWN P3, R21, R19, R13, R20 ;  /* 0x0800000d13157389 */ /* 0x0000640000060014 */
[----:B01----:R-:W-:Y:S05]  /*6f10*/  ENDCOLLECTIVE ;  /* 0x000000000000791b */ /* 0x003fea0003800000 */
.L_x_121:
        /* <DEDUP_REMOVED lines=8> */
.L_x_122:
[----:B------:R-:W-:Y:S02]  /*6fa0*/  SEL R21, R21, RZ, !P2 ;  /* 0x000000ff15157207 */ /* 0x000fe40005000000 */
[----:B------:R-:W-:Y:S02]  /*6fb0*/  ISETP.NE.AND P2, PT, R18, 0x65, PT ;  /* 0x000000651200780c */ /* 0x000fe40003f45270 */
[----:B------:R-:W-:-:S11]  /*6fc0*/  IADD3 R26, PT, PT, R27, R21, R26 ;  /* 0x000000151b1a7210 */ /* 0x000fd60007ffe01a */
[----:B------:R-:W-:Y:S05]  /*6fd0*/  WARPSYNC.COLLECTIVE R10, `(.L_x_123) ;  /* 0x000000000a087348 */ /* 0x000fea0003c00000 */
[----:B------:R-:W-:Y:S01]  /*6fe0*/  VOTE.ALL P2, P2 ;  /* 0x0000000000ff7806 */ /* 0x000fe20001040000 */
[----:B------:R-:W-:-:S12]  /*6ff0*/  ENDCOLLECTIVE ;  /* 0x000000000000791b */ /* 0x000fd80003800000 */
.L_x_123:
[----:B------:R-:W-:Y:S05]  /*7000*/  BRA `(.L_x_124) ;  /* 0xffffffb000047947 */ /* 0x000fea000383ffff */
.L_x_67:
[----:B------:R-:W-:Y:S01]  /*7010*/  BSSY B1, `(.L_x_125) ;  /* 0x0000006000017945 */ /* 0x000fe20003800000 */
[----:B------:R-:W-:Y:S01]  /*7020*/  PLOP3.LUT P2, PT, P2, PT, PT, 0x8, 0x80 ;  /* 0x000000000080781c */ /* 0x000fe2000174e170 */
[----:B------:R-:W-:-:S12]  /*7030*/  IMAD.MOV.U32 R10, RZ, RZ, -0x1 ;  /* 0xffffffffff0a7424 */ /* 0x000fd800078e00ff */
[----:B------:R-:W-:Y:S05]  /*7040*/  WARPSYNC.COLLECTIVE R10, `(.L_x_126) ;  /* 0x000000000a087348 */ /* 0x000fea0003c00000 */
[----:B------:R-:W-:Y:S01]  /*7050*/  VOTE.ANY P2, P2 ;  /* 0x0000000000ff7806 */ /* 0x000fe20001040100 */
[----:B------:R-:W-:-:S12]  /*7060*/  ENDCOLLECTIVE ;  /* 0x000000000000791b */ /* 0x000fd80003800000 */
.L_x_126:
[----:B------:R-:W-:Y:S05]  /*7070*/  BSYNC B1 ;  /* 0x0000000000017941 */ /* 0x000fea0003800000 */
.L_x_125:
[----:B------:R-:W-:Y:S05]  /*7080*/  BRA `(.L_x_127) ;  /* 0xffffffdc00307947 */ /* 0x000fea000383ffff */
.L_x_71:
[----:B------:R-:W-:Y:S01]  /*7090*/  BSSY B1, `(.L_x_128) ;  /* 0x0000006000017945 */ /* 0x000fe20003800000 */
[----:B------:R-:W-:Y:S01]  /*70a0*/  PLOP3.LUT P2, PT, P2, PT, PT, 0x8, 0x80 ;  /* 0x000000000080781c */ /* 0x000fe2000174e170 */
[----:B------:R-:W-:-:S12]  /*70b0*/  IMAD.MOV.U32 R10, RZ, RZ, -0x1 ;  /* 0xffffffffff0a7424 */ /* 0x000fd800078e00ff */
[----:B------:R-:W-:Y:S05]  /*70c0*/  WARPSYNC.COLLECTIVE R10, `(.L_x_129) ;  /* 0x000000000a087348 */ /* 0x000fea0003c00000 */
[----:B------:R-:W-:Y:S01]  /*70d0*/  VOTE.ANY P2, P2 ;  /* 0x0000000000ff7806 */ /* 0x000fe20001040100 */
[----:B------:R-:W-:-:S12]  /*70e0*/  ENDCOLLECTIVE ;  /* 0x000000000000791b */ /* 0x000fd80003800000 */
.L_x_129:
[----:B------:R-:W-:Y:S05]  /*70f0*/  BSYNC B1 ;  /* 0x0000000000017941 */ /* 0x000fea0003800000 */
.L_x_128:
[----:B------:R-:W-:Y:S05]  /*7100*/  BRA `(.L_x_130) ;  /* 0xffffffdc00447947 */ /* 0x000fea000383ffff */
.L_x_73:
[----:B------:R-:W0:Y:S01]  /*7110*/  S2R R13, SR_GEMASK ;  /* 0x00000000000d7919 */ /* 0x000e220000003c00 */
[----:B------:R-:W-:Y:S01]  /*7120*/  BSSY B1, `(.L_x_131) ;  /* 0x0000007000017945 */ /* 0x000fe20003800000 */
[----:B------:R-:W-:Y:S01]  /*7130*/  ISETP.NE.AND P2, PT, R18, 0x65, PT ;  /* 0x000000651200780c */ /* 0x000fe20003f45270 */
[----:B------:R-:W-:Y:S01]  /*7140*/  IMAD.MOV.U32 R10, RZ, RZ, -0x1 ;  /* 0xffffffffff0a7424 */ /* 0x000fe200078e00ff */
[----:B------:R-:W-:-:S13]  /*7150*/  PLOP3.LUT P3, PT, P3, PT, PT, 0x8, 0x80 ;  /* 0x000000000080781c */ /* 0x000fda0001f6e170 */
[----:B0-----:R-:W-:Y:S05]  /*7160*/  WARPSYNC.COLLECTIVE R10, `(.L_x_132) ;  /* 0x000000000a087348 */ /* 0x001fea0003c00000 */
[----:B------:R-:W-:Y:S01]  /*7170*/  VOTE.ANY R10, PT, P3 ;  /* 0x00000000000a7806 */ /* 0x000fe200018e0100 */
[----:B0-----:R-:W-:Y:S06]  /*7180*/  ENDCOLLECTIVE ;  /* 0x000000000000791b */ /* 0x001fec0003800000 */
.L_x_132:
[----:B------:R-:W-:Y:S05]  /*7190*/  BSYNC B1 ;  /* 0x0000000000017941 */ /* 0x000fea0003800000 */
.L_x_131:
[----:B------:R-:W-:-:S05]  /*71a0*/  LOP3.LUT R13, R10, 0x80000000, R13, 0xec, !PT ;  /* 0x800000000a0d7812 */ /* 0x000fca00078eec0d */
[----:B------:R-:W-:-:S05]  /*71b0*/  VIADD R10, R13, 0xffffffff ;  /* 0xffffffff0d0a7836 */ /* 0x000fca0000000000 */
[----:B------:R-:W-:Y:S01]  /*71c0*/  LOP3.LUT R28, R13, R10, RZ, 0xc, !PT ;  /* 0x0000000a0d1c7212 */ /* 0x000fe200078e0cff */
[----:B------:R-:W-:Y:S02]  /*71d0*/  IMAD.MOV.U32 R13, RZ, RZ, 0x1 ;  /* 0x00000001ff0d7424 */ /* 0x000fe400078e00ff */
[----:B------:R-:W-:-:S03]  /*71e0*/  IMAD.MOV.U32 R10, RZ, RZ, -0x1 ;  /* 0xffffffffff0a7424 */ /* 0x000fc600078e00ff */
[----:B------:R-:W0:Y:S02]  /*71f0*/  POPC R28, R28 ;  /* 0x0000001c001c7309 */ /* 0x000e240000000000 */
[----:B0-----:R-:W-:-:S07]  /*7200*/  IMAD.MOV.U32 R20, RZ, RZ, R28 ;  /* 0x000000ffff147224 */ /* 0x001fce00078e001c */
[----:B------:R-:W-:Y:S05]  /*7210*/  WARPSYNC.COLLECTIVE R10, `(.L_x_133) ;  /* 0x000000000a087348 */ /* 0x000fea0003c00000 */
[----:B------:R0:W1:Y:S02]  /*7220*/  SHFL.DOWN P3, R21, R19, R13, R20 ;  /* 0x0800000d13157389 */ /* 0x0000640000060014 */
[----:B01----:R-:W-:Y:S05]  /*7230*/  ENDCOLLECTIVE ;  /* 0x000000000000791b */ /* 0x003fea0003800000 */
.L_x_133:
[----:B------:R-:W-:Y:S01]  /*7240*/  IMAD.MOV.U32 R13, RZ, RZ, 0x2 ;  /* 0x00000002ff0d7424 */ /* 0x000fe200078e00ff */
[----:B------:R-:W-:-:S04]  /*7250*/  ISETP.GE.AND P3, PT, R7, R28, PT ;  /* 0x0000001c0700720c */ /* 0x000fc80003f66270 */
[----:B------:R-:W-:Y:S01]  /*7260*/  SEL R18, R21, RZ, !P3 ;  /* 0x000000ff15127207 */ /* 0x000fe20005800000 */
[----:B------:R-:W-:-:S04]  /*7270*/  VIADD R21, R7, 0x2 ;  /* 0x0000000207157836 */ /* 0x000fc80000000000 */
[----:B------:R-:W-:Y:S01]  /*7280*/  IMAD.IADD R23, R18, 0x1, R19 ;  /* 0x0000000112177824 */ /* 0x000fe200078e0213 */
[----:B------:R-:W-:-:S03]  /*7290*/  ISETP.GT.AND P6, PT, R21, R28, PT ;  /* 0x0000001c1500720c */ /* 0x000fc60003fc4270 */
[----:B------:R-:W-:-:S10]  /*72a0*/  IMAD.MOV.U32 R19, RZ, RZ, R23 ;  /* 0x000000ffff137224 */ /* 0x000fd400078e0017 */
[----:B------:R-:W-:Y:S05]  /*72b0*/  WARPSYNC.COLLECTIVE R10, `(.L_x_134) ;  /* 0x000000000a087348 */ /* 0x000fea0003c00000 */
[----:B------:R0:W1:Y:S02]  /*72c0*/  SHFL.DOWN P3, R21, R19, R13, R20 ;  /* 0x0800000d13157389 */ /* 0x0000640000060014 */
[----:B01----:R-:W-:Y:S05]  /*72d0*/  ENDCOLLECTIVE ;  /* 0x000000000000791b */ /* 0x003fea0003800000 */
.L_x_134:
[----:B------:R-:W-:Y:S01]  /*72e0*/  IMAD.MOV.U32 R13, RZ, RZ, 0x4 ;  /* 0x00000004ff0d7424 */ /* 0x000fe200078e00ff */
        /* <DEDUP_REMOVED lines=8> */
.L_x_135:
        /* <DEDUP_REMOVED lines=9> */
.L_x_136:
[----:B------:R-:W-:Y:S01]  /*7400*/  IMAD.MOV.U32 R13, RZ, RZ, 0x10 ;  /* 0x00000010ff0d7424 */ /* 0x000fe200078e00ff */
[----:B------:R-:W-:-:S05]  /*7410*/  SEL R21, R21, RZ, !P6 ;  /* 0x000000ff15157207 */ /* 0x000fca0007000000 */
[----:B------:R-:W-:-:S04]  /*7420*/  IMAD.IADD R25, R22, 0x1, R21 ;  /* 0x0000000116197824 */ /* 0x000fc800078e0215 */
[----:B------:R-:W-:-:S07]  /*7430*/  IMAD.MOV.U32 R19, RZ, RZ, R25 ;  /* 0x000000ffff137224 */ /* 0x000fce00078e0019 */
[----:B------:R-:W-:Y:S05]  /*7440*/  WARPSYNC.COLLECTIVE R10, `(.L_x_137) ;  /* 0x000000000a087348 */ /* 0x000fea0003c00000 */
[----:B------:R0:W1:Y:S02]  /*7450*/  SHFL.DOWN P3, R21, R19, R13, R20 ;  /* 0x0800000d13157389 */ /* 0x0000640000060014 */
[----:B01----:R-:W-:Y:S05]  /*7460*/  ENDCOLLECTIVE ;  /* 0x000000000000791b */ /* 0x003fea0003800000 */
.L_x_137:
[----:B------:R-:W-:Y:S05]  /*7470*/  WARPSYNC.COLLECTIVE R10, `(.L_x_138) ;  /* 0x000000000a087348 */ /* 0x000fea0003c00000 */
[----:B------:R-:W-:Y:S01]  /*7480*/  VOTE.ALL P2, P2 ;  /* 0x0000000000ff7806 */ /* 0x000fe20001040000 */
[----:B------:R-:W-:-:S12]  /*7490*/  ENDCOLLECTIVE ;  /* 0x000000000000791b */ /* 0x000fd80003800000 */
.L_x_138:
[----:B------:R-:W0:Y:S01]  /*74a0*/  LDC.64 R18, c[0x0][0x3d0] ;  /* 0x0000f400ff127b82 */ /* 0x000e220000000a00 */
[----:B------:R-:W-:Y:S02]  /*74b0*/  IMAD.MOV.U32 R23, RZ, RZ, R21 ;  /* 0x000000ffff177224 */ /* 0x000fe400078e0015 */
[----:B------:R-:W-:-:S05]  /*74c0*/  VIADD R21, R7, 0x10 ;  /* 0x0000001007157836 */ /* 0x000fca0000000000 */
[----:B------:R-:W-:-:S04]  /*74d0*/  ISETP.GT.AND P3, PT, R21, R28, PT ;  /* 0x0000001c1500720c */ /* 0x000fc80003f64270 */
[----:B------:R-:W-:Y:S02]  /*74e0*/  SEL R24, R23, RZ, !P3 ;  /* 0x000000ff17187207 */ /* 0x000fe40005800000 */
[----:B0-----:R-:W-:-:S03]  /*74f0*/  IADD3 R22, P3, PT, R18, 0x100, RZ ;  /* 0x0000010012167810 */ /* 0x001fc60007f7e0ff */
[----:B------:R-:W-:Y:S02]  /*7500*/  IMAD.IADD R24, R25, 0x1, R24 ;  /* 0x0000000119187824 */ /* 0x000fe400078e0218 */
[----:B------:R-:W-:Y:S01]  /*7510*/  IMAD.X R23, RZ, RZ, R19, P3 ;  /* 0x000000ffff177224 */ /* 0x000fe200018e0613 */
[----:B------:R-:W-:Y:S07]  /*7520*/  BRA `(.L_x_139) ;  /* 0xffffffd800d87947 */ /* 0x000fee000383ffff */
.L_x_75:
[----:B------:R-:W-:Y:S01]  /*7530*/  BSSY B1, `(.L_x_140) ;  /* 0x0000006000017945 */ /* 0x000fe20003800000 */
[----:B------:R-:W-:Y:S01]  /*7540*/  PLOP3.LUT P2, PT, P2, PT, PT, 0x8, 0x80 ;  /* 0x000000000080781c */ /* 0x000fe2000174e170 */
[----:B------:R-:W-:-:S12]  /*7550*/  IMAD.MOV.U32 R10, RZ, RZ, -0x1 ;  /* 0xffffffffff0a7424 */ /* 0x000fd800078e00ff */
[----:B------:R-:W-:Y:S05]  /*7560*/  WARPSYNC.COLLECTIVE R10, `(.L_x_141) ;  /* 0x000000000a087348 */ /* 0x000fea0003c00000 */
[----:B------:R-:W-:Y:S01]  /*7570*/  VOTE.ANY P2, P2 ;  /* 0x0000000000ff7806 */ /* 0x000fe20001040100 */
[----:B------:R-:W-:-:S12]  /*7580*/  ENDCOLLECTIVE ;  /* 0x000000000000791b */ /* 0x000fd80003800000 */
.L_x_141:
[----:B------:R-:W-:Y:S05]  /*7590*/  BSYNC B1 ;  /* 0x0000000000017941 */ /* 0x000fea0003800000 */
.L_x_140:
[----:B------:R-:W-:Y:S05]  /*75a0*/  BRA `(.L_x_142) ;  /* 0xffffffd800dc7947 */ /* 0x000fea000383ffff */
.L_x_79:
[----:B------:R-:W-:Y:S01]  /*75b0*/  BSSY B1, `(.L_x_143) ;  /* 0x0000006000017945 */ /* 0x000fe20003800000 */
[----:B------:R-:W-:Y:S01]  /*75c0*/  PLOP3.LUT P2, PT, P2, PT, PT, 0x8, 0x80 ;  /* 0x000000000080781c */ /* 0x000fe2000174e170 */
[----:B------:R-:W-:-:S12]  /*75d0*/  IMAD.MOV.U32 R10, RZ, RZ, -0x1 ;  /* 0xffffffffff0a7424 */ /* 0x000fd800078e00ff */
[----:B------:R-:W-:Y:S05]  /*75e0*/  WARPSYNC.COLLECTIVE R10, `(.L_x_144) ;  /* 0x000000000a087348 */ /* 0x000fea0003c00000 */
[----:B------:R-:W-:Y:S01]  /*75f0*/  VOTE.ANY P2, P2 ;  /* 0x0000000000ff7806 */ /* 0x000fe20001040100 */
[----:B------:R-:W-:-:S12]  /*7600*/  ENDCOLLECTIVE ;  /* 0x000000000000791b */ /* 0x000fd80003800000 */
.L_x_144:
[----:B------:R-:W-:Y:S05]  /*7610*/  BSYNC B1 ;  /* 0x0000000000017941 */ /* 0x000fea0003800000 */
.L_x_143:
[----:B------:R-:W-:Y:S05]  /*7620*/  BRA `(.L_x_145) ;  /* 0xffffffd800f07947 */ /* 0x000fea000383ffff */
.L_x_81:
[----:B------:R-:W-:Y:S01]  /*7630*/  BSSY B1, `(.L_x_146) ;  /* 0x0000006000017945 */ /* 0x000fe20003800000 */
[----:B------:R-:W-:Y:S01]  /*7640*/  PLOP3.LUT P3, PT, P3, PT, PT, 0x8, 0x80 ;  /* 0x000000000080781c */ /* 0x000fe20001f6e170 */
[----:B------:R-:W-:-:S12]  /*7650*/  IMAD.MOV.U32 R10, RZ, RZ, -0x1 ;  /* 0xffffffffff0a7424 */ /* 0x000fd800078e00ff */
[----:B0-----:R-:W-:Y:S05]  /*7660*/  WARPSYNC.COLLECTIVE R10, `(.L_x_147) ;  /* 0x000000000a087348 */ /* 0x001fea0003c00000 */
[----:B------:R-:W-:Y:S01]  /*7670*/  VOTE.ANY R10, PT, P3 ;  /* 0x00000000000a7806 */ /* 0x000fe200018e0100 */
[----:B0-----:R-:W-:Y:S06]  /*7680*/  ENDCOLLECTIVE ;  /* 0x000000000000791b */ /* 0x001fec0003800000 */
.L_x_147:
[----:B------:R-:W-:Y:S05]  /*7690*/  BSYNC B1 ;  /* 0x0000000000017941 */ /* 0x000fea0003800000 */
.L_x_146:
[----:B------:R-:W-:Y:S01]  /*76a0*/  LOP3.LUT R10, R10, 0x80000000, R13, 0xec, !PT ;  /* 0x800000000a0a7812 */ /* 0x000fe200078eec0d */
[----:B------:R-:W-:-:S04]  /*76b0*/  VIADD R9, R9, 0xffffffe0 ;  /* 0xffffffe009097836 */ /* 0x000fc80000000000 */
[----:B------:R-:W-:-:S05]  /*76c0*/  VIADD R13, R10, 0xffffffff ;  /* 0xffffffff0a0d7836 */ /* 0x000fca0000000000 */
[----:B------:R-:W-:Y:S01]  /*76d0*/  LOP3.LUT R28, R10, R13, RZ, 0xc, !PT ;  /* 0x0000000d0a1c7212 */ /* 0x000fe200078e0cff */
[----:B------:R-:W-:Y:S02]  /*76e0*/  IMAD.MOV.U32 R13, RZ, RZ, 0x1 ;  /* 0x00000001ff0d7424 */ /* 0x000fe400078e00ff */
[----:B------:R-:W-:Y:S01]  /*76f0*/  IMAD.MOV.U32 R10, RZ, RZ, -0x1 ;  /* 0xffffffffff0a7424 */ /* 0x000fe200078e00ff */
[----:B------:R0:W1:Y:S06]  /*7700*/  POPC R20, R28 ;  /* 0x0000001c00147309 */ /* 0x00006c0000000000 */
[----:B01----:R-:W-:Y:S05]  /*7710*/  WARPSYNC.COLLECTIVE R10, `(.L_x_148) ;  /* 0x000000000a087348 */ /* 0x003fea0003c00000 */
[----:B-1----:R1:W2:Y:S02]  /*7720*/  SHFL.DOWN P3, R21, R19, R13, R20 ;  /* 0x0800000d13157389 */ /* 0x0022a40000060014 */
[----:B012---:R-:W-:Y:S05]  /*7730*/  ENDCOLLECTIVE ;  /* 0x000000000000791b */ /* 0x007fea0003800000 */
.L_x_148:
[----:B------:R-:W-:Y:S01]  /*7740*/  ISETP.GE.AND P2, PT, R7, R20, PT ;  /* 0x000000140700720c */ /* 0x000fe20003f46270 */
[----:B------:R-:W-:-:S03]  /*7750*/  IMAD.MOV.U32 R13, RZ, RZ, 0x2 ;  /* 0x00000002ff0d7424 */ /* 0x000fc600078e00ff */
[----:B------:R-:W-:-:S05]  /*7760*/  SEL R21, R21, RZ, !P2 ;  /* 0x000000ff15157207 */ /* 0x000fca0005000000 */
[----:B------:R-:W-:Y:S02]  /*7770*/  IMAD.IADD R25, R21, 0x1, R19 ;  /* 0x0000000115197824 */ /* 0x000fe400078e0213 */
[----:B------:R-:W-:Y:S02]  /*7780*/  VIADD R21, R7, 0x2 ;  /* 0x0000000207157836 */ /* 0x000fe40000000000 */
[----:B------:R-:W-:-:S03]  /*7790*/  IMAD.MOV.U32 R19, RZ, RZ, R25 ;  /* 0x000000ffff137224 */ /* 0x000fc600078e0019 */
[----:B------:R-:W-:-:S13]  /*77a0*/  ISETP.GT.AND P2, PT, R21, R20, PT ;  /* 0x000000141500720c */ /* 0x000fda0003f44270 */
[----:B------:R-:W-:Y:S05]  /*77b0*/  WARPSYNC.COLLECTIVE R10, `(.L_x_149) ;  /* 0x000000000a087348 */ /* 0x000fea0003c00000 */
[----:B------:R0:W1:Y:S02]  /*77c0*/  SHFL.DOWN P3, R21, R19, R13, R20 ;  /* 0x0800000d13157389 */ /* 0x0000640000060014 */
[----:B01----:R-:W-:Y:S05]  /*77d0*/  ENDCOLLECTIVE ;  /* 0x000000000000791b */ /* 0x003fea0003800000 */
.L_x_149:
        /* <DEDUP_REMOVED lines=9> */
.L_x_150:
[----:B------:R-:W-:Y:S01]  /*7870*/  IMAD.MOV.U32 R13, RZ, RZ, 0x8 ;  /* 0x00000008ff0d7424 */ /* 0x000fe200078e00ff */
[----:B------:R-:W-:Y:S01]  /*7880*/  SEL R28, R21, RZ, !P2 ;  /* 0x000000ff151c7207 */ /* 0x000fe20005000000 */
[----:B------:R-:W-:-:S04]  /*7890*/  VIADD R21, R7, 0x8 ;  /* 0x0000000807157836 */ /* 0x000fc80000000000 */
[----:B------:R-:W-:Y:S01]  /*78a0*/  IMAD.IADD R28, R29, 0x1, R28 ;  /* 0x000000011d1c7824 */ /* 0x000fe200078e021c */
[----:B------:R-:W-:Y:S01]  /*78b0*/  ISETP.GT.AND P2, PT, R21, R20, PT ;  /* 0x000000141500720c */ /* 0x000fe20003f44270 */
[----:B------:R-:W-:Y:S02]  /*78c0*/  VIADD R29, R7, 0x10 ;  /* 0x00000010071d7836 */ /* 0x000fe40000000000 */
[----:B------:R-:W-:-:S10]  /*78d0*/  IMAD.MOV.U32 R19, RZ, RZ, R28 ;  /* 0x000000ffff137224 */ /* 0x000fd400078e001c */
[----:B------:R-:W-:Y:S05]  /*78e0*/  WARPSYNC.COLLECTIVE R10, `(.L_x_151) ;  /* 0x000000000a087348 */ /* 0x000fea0003c00000 */
[----:B------:R0:W1:Y:S02]  /*78f0*/  SHFL.DOWN P3, R21, R19, R13, R20 ;  /* 0x0800000d13157389 */ /* 0x0000640000060014 */
[----:B01----:R-:W-:Y:S05]  /*7900*/  ENDCOLLECTIVE ;  /* 0x000000000000791b */ /* 0x003fea0003800000 */
.L_x_151:
        /* <DEDUP_REMOVED lines=8> */
.L_x_152:
[----:B------:R-:W-:Y:S02]  /*7990*/  SEL R21, R21, RZ, !P2 ;  /* 0x000000ff15157207 */ /* 0x000fe40005000000 */
[----:B------:R-:W-:Y:S02]  /*79a0*/  ISETP.NE.AND P2, PT, R18, 0x65, PT ;  /* 0x000000651200780c */ /* 0x000fe40003f45270 */
[----:B------:R-:W-:-:S11]  /*79b0*/  IADD3 R24, PT, PT, R25, R21, R24 ;  /* 0x0000001519187210 */ /* 0x000fd60007ffe018 */
[----:B------:R-:W-:Y:S05]  /*79c0*/  WARPSYNC.COLLECTIVE R10, `(.L_x_153) ;  /* 0x000000000a087348 */ /* 0x000fea0003c00000 */
[----:B------:R-:W-:Y:S01]  /*79d0*/  VOTE.ALL P2, P2 ;  /* 0x0000000000ff7806 */ /* 0x000fe20001040000 */
[----:B------:R-:W-:-:S12]  /*79e0*/  ENDCOLLECTIVE ;  /* 0x000000000000791b */ /* 0x000fd80003800000 */
.L_x_153:
[----:B------:R-:W-:Y:S05]  /*79f0*/  BRA `(.L_x_154) ;  /* 0xffffffd800907947 */ /* 0x000fea000383ffff */
.L_x_155:
        /* <DEDUP_REMOVED lines=16> */
.L_x_164:


//--------------------- .text._ZN3cub18CUB_300001_SM_10006detail8for_each13static_kernelINS2_12policy_hub_t12policy_500_tElN6thrust24THRUST_300001_SM_1000_NS8cuda_cub6__fill7functorINS7_10device_ptrIbEEbEEEEvT0_T1_ --------------------------
	.section	.text._ZN3cub18CUB_300001_SM_10006detail8for_each13static_kernelINS2_12policy_hub_t12policy_500_tElN6thrust24THRUST_300001_SM_1000_NS8cuda_cub6__fill7functorINS7_10device_ptrIbEEbEEEEvT0_T1_,"ax",@progbits
	.align	128
        .global         _ZN3cub18CUB_300001_SM_10006detail8for_each13static_kernelINS2_12policy_hub_t12policy_500_tElN6thrust24THRUST_300001_SM_1000_NS8cuda_cub6__fill7functorINS7_10device_ptrIbEEbEEEEvT0_T1_
        .type           _ZN3cub18CUB_300001_SM_10006detail8for_each13static_kernelINS2_12policy_hub_t12policy_500_tElN6thrust24THRUST_300001_SM_1000_NS8cuda_cub6__fill7functorINS7_10device_ptrIbEEbEEEEvT0_T1_,@function
        .size           _ZN3cub18CUB_300001_SM_10006detail8for_each13static_kernelINS2_12policy_hub_t12policy_500_tElN6thrust24THRUST_300001_SM_1000_NS8cuda_cub6__fill7functorINS7_10device_ptrIbEEbEEEEvT0_T1_,(.L_x_165 - _ZN3cub18CUB_300001_SM_10006detail8for_each13static_kernelINS2_12policy_hub_t12policy_500_tElN6thrust24THRUST_300001_SM_1000_NS8cuda_cub6__fill7functorINS7_10device_ptrIbEEbEEEEvT0_T1_)
        .other          _ZN3cub18CUB_300001_SM_10006detail8for_each13static_kernelINS2_12policy_hub_t12policy_500_tElN6thrust24THRUST_300001_SM_1000_NS8cuda_cub6__fill7functorINS7_10device_ptrIbEEbEEEEvT0_T1_,@"STO_CUDA_ENTRY STV_DEFAULT"
_ZN3cub18CUB_300001_SM_10006detail8for_each13static_kernelINS2_12policy_hub_t12policy_500_tElN6thrust24THRUST_300001_SM_1000_NS8cuda_cub6__fill7functorINS7_10device_ptrIbEEbEEEEvT0_T1_:
.text._ZN3cub18CUB_300001_SM_10006detail8for_each13static_kernelINS2_12policy_hub_t12policy_500_tElN6thrust24THRUST_300001_SM_1000_NS8cuda_cub6__fill7functorINS7_10device_ptrIbEEbEEEEvT0_T1_:
[----:B------:R-:W-:Y:S08]  /*0000*/  LDC R1, c[0x0][0x37c] ;  /* 0x0000df00ff017b82 */ /* 0x000ff00000000800 */
[----:B------:R-:W0:Y:S01]  /*0010*/  S2UR UR4, SR_CTAID.X ;  /* 0x00000000000479c3 */ /* 0x000e220000002500 */
[----:B------:R-:W1:Y:S01]  /*0020*/  LDCU.64 UR6, c[0x0][0x380] ;  /* 0x00007000ff0677ac */ /* 0x000e620008000a00 */
[----:B------:R-:W2:Y:S06]  /*0030*/  LDCU.64 UR8, c[0x0][0x358] ;  /* 0x00006b00ff0877ac */ /* 0x000eac0008000a00 */
[----:B------:R-:W3:Y:S01]  /*0040*/  LDC R5, c[0x0][0x390] ;  /* 0x0000e400ff057b82 */ /* 0x000ee20000000800 */
[----:B0-----:R-:W-:-:S04]  /*0050*/  UIMAD.WIDE.U32 UR4, UR4, 0x200, URZ ;  /* 0x00000200040478a5 */ /* 0x001fc8000f8e00ff */
[----:B-1----:R-:W-:-:S04]  /*0060*/  UIADD3 UR6, UP0, UPT, -UR4, UR6, URZ ;  /* 0x0000000604067290 */ /* 0x002fc8000ff1e1ff */
[----:B------:R-:W-:Y:S01]  /*0070*/  UIADD3.X UR7, UPT, UPT, ~UR5, UR7, URZ, UP0, !UPT ;  /* 0x0000000705077290 */ /* 0x000fe200087fe5ff */
[----:B---3--:R-:W-:Y:S01]  /*0080*/  PRMT R5, R5, 0x7770, RZ ;  /* 0x0000777005057816 */ /* 0x008fe200000000ff */
[----:B------:R-:W-:-:S04]  /*0090*/  UISETP.GE.U32.AND UP0, UPT, UR6, 0x200, UPT ;  /* 0x000002000600788c */ /* 0x000fc8000bf06070 */
[----:B------:R-:W-:-:S09]  /*00a0*/  UISETP.GE.AND.EX UP0, UPT, UR7, URZ, UPT, UP0 ;  /* 0x000000ff0700728c */ /* 0x000fd2000bf06300 */
[----:B--2---:R-:W-:Y:S05]  /*00b0*/  BRA.U !UP0, `(.L_x_156) ;  /* 0x00000001081c7547 */ /* 0x004fea000b800000 */
[----:B------:R-:W0:Y:S01]  /*00c0*/  S2R R3, SR_TID.X ;  /* 0x0000000000037919 */ /* 0x000e220000002100 */
[----:B------:R-:W0:Y:S02]  /*00d0*/  LDC.64 R6, c[0x0][0x388] ;  /* 0x0000e200ff067b82 */ /* 0x000e240000000a00 */
[----:B0-----:R-:W-:-:S04]  /*00e0*/  IADD3 R2, P0, P1, R6, UR4, R3 ;  /* 0x0000000406027c10 */ /* 0x001fc8000f91e003 */
[----:B------:R-:W-:-:S05]  /*00f0*/  IADD3.X R3, PT, PT, R7, UR5, RZ, P0, P1 ;  /* 0x0000000507037c10 */ /* 0x000fca00087e24ff */
[----:B------:R-:W-:Y:S04]  /*0100*/  STG.E.U8 desc[UR8][R2.64], R5 ;  /* 0x0000000502007986 */ /* 0x000fe8000c101108 */
[----:B------:R-:W-:Y:S01]  /*0110*/  STG.E.U8 desc[UR8][R2.64+0x100], R5 ;  /* 0x0001000502007986 */ /* 0x000fe2000c101108 */
[----:B------:R-:W-:Y:S05]  /*0120*/  EXIT ;  /* 0x000000000000794d */ /* 0x000fea0003800000 */
.L_x_156:
[----:B------:R-:W0:Y:S01]  /*0130*/  S2R R3, SR_TID.X ;  /* 0x0000000000037919 */ /* 0x000e220000002100 */
[----:B------:R-:W1:Y:S01]  /*0140*/  LDC.64 R6, c[0x0][0x388] ;  /* 0x0000e200ff067b82 */ /* 0x000e620000000a00 */
[----:B------:R-:W-:-:S06]  /*0150*/  USHF.R.S32.HI UR7, URZ, 0x1f, UR6 ;  /* 0x0000001fff077899 */ /* 0x000fcc0008011406 */
[----:B------:R-:W-:Y:S02]  /*0160*/  IMAD.U32 R2, RZ, RZ, UR7 ;  /* 0x00000007ff027e24 */ /* 0x000fe4000f8e00ff */
[C---:B0-----:R-:W-:Y:S01]  /*0170*/  VIADD R0, R3.reuse, 0x100 ;  /* 0x0000010003007836 */ /* 0x041fe20000000000 */
[----:B------:R-:W-:-:S04]  /*0180*/  ISETP.LT.U32.AND P0, PT, R3, UR6, PT ;  /* 0x0000000603007c0c */ /* 0x000fc8000bf01070 */
[----:B------:R-:W-:Y:S01]  /*0190*/  ISETP.LT.U32.AND P1, PT, R0, UR6, PT ;  /* 0x0000000600007c0c */ /* 0x000fe2000bf21070 */
[----:B------:R-:W-:Y:S01]  /*01a0*/  IMAD.U32 R0, RZ, RZ, UR7 ;  /* 0x00000007ff007e24 */ /* 0x000fe2000f8e00ff */
[----:B------:R-:W-:Y:S02]  /*01b0*/  ISETP.GT.AND.EX P0, PT, R2, RZ, PT, P0 ;  /* 0x000000ff0200720c */ /* 0x000fe40003f04300 */
[----:B-1----:R-:W-:Y:S02]  /*01c0*/  IADD3 R2, P2, P3, R6, UR4, R3 ;  /* 0x0000000406027c10 */ /* 0x002fe4000fb5e003 */
[----:B------:R-:W-:Y:S02]  /*01d0*/  ISETP.GT.AND.EX P1, PT, R0, RZ, PT, P1 ;  /* 0x000000ff0000720c */ /* 0x000fe40003f24310 */
[----:B------:R-:W-:-:S07]  /*01e0*/  IADD3.X R3, PT, PT, R7, UR5, RZ, P2, P3 ;  /* 0x0000000507037c10 */ /* 0x000fce00097e64ff */
[----:B------:R0:W-:Y:S04]  /*01f0*/  @P0 STG.E.U8 desc[UR8][R2.64], R5 ;  /* 0x0000000502000986 */ /* 0x0001e8000c101108 */
[----:B------:R-:W-:Y:S05]  /*0200*/  @!P1 EXIT ;  /* 0x000000000000994d */ /* 0x000fea0003800000 */
[----:B------:R-:W-:Y:S01]  /*0210*/  STG.E.U8 desc[UR8][R2.64+0x100], R5 ;  /* 0x0001000502007986 */ /* 0x000fe2000c101108 */
[----:B------:R-:W-:Y:S05]  /*0220*/  EXIT ;  /* 0x000000000000794d */ /* 0x000fea0003800000 */
.L_x_157:
        /* <DEDUP_REMOVED lines=13> */
.L_x_165:


//--------------------- .text._ZN3cub18CUB_300001_SM_10006detail8for_each13static_kernelINS2_12policy_hub_t12policy_500_tElN6thrust24THRUST_300001_SM_1000_NS8cuda_cub10__tabulate7functorINS7_10device_ptrIiEENS7_6system6detail7generic6detail22compute_sequence_valueIivEElEEEEvT0_T1_ --------------------------
	.section	.text._ZN3cub18CUB_300001_SM_10006detail8for_each13static_kernelINS2_12policy_hub_t12policy_500_tElN6thrust24THRUST_300001_SM_1000_NS8cuda_cub10__tabulate7functorINS7_10device_ptrIiEENS7_6system6detail7generic6detail22compute_sequence_valueIivEElEEEEvT0_T1_,"ax",@progbits
	.align	128
        .global         _ZN3cub18CUB_300001_SM_10006detail8for_each13static_kernelINS2_12policy_hub_t12policy_500_tElN6thrust24THRUST_300001_SM_1000_NS8cuda_cub10__tabulate7functorINS7_10device_ptrIiEENS7_6system6detail7generic6detail22compute_sequence_valueIivEElEEEEvT0_T1_
        .type           _ZN3cub18CUB_300001_SM_10006detail8for_each13static_kernelINS2_12policy_hub_t12policy_500_tElN6thrust24THRUST_300001_SM_1000_NS8cuda_cub10__tabulate7functorINS7_10device_ptrIiEENS7_6system6detail7generic6detail22compute_sequence_valueIivEElEEEEvT0_T1_,@function
        .size           _ZN3cub18CUB_300001_SM_10006detail8for_each13static_kernelINS2_12policy_hub_t12policy_500_tElN6thrust24THRUST_300001_SM_1000_NS8cuda_cub10__tabulate7functorINS7_10device_ptrIiEENS7_6system6detail7generic6detail22compute_sequence_valueIivEElEEEEvT0_T1_,(.L_x_166 - _ZN3cub18CUB_300001_SM_10006detail8for_each13static_kernelINS2_12policy_hub_t12policy_500_tElN6thrust24THRUST_300001_SM_1000_NS8cuda_cub10__tabulate7functorINS7_10device_ptrIiEENS7_6system6detail7generic6detail22compute_sequence_valueIivEElEEEEvT0_T1_)
        .other          _ZN3cub18CUB_300001_SM_10006detail8for_each13static_kernelINS2_12policy_hub_t12policy_500_tElN6thrust24THRUST_300001_SM_1000_NS8cuda_cub10__tabulate7functorINS7_10device_ptrIiEENS7_6system6detail7generic6detail22compute_sequence_valueIivEElEEEEvT0_T1_,@"STO_CUDA_ENTRY STV_DEFAULT"
_ZN3cub18CUB_300001_SM_10006detail8for_each13static_kernelINS2_12policy_hub_t12policy_500_tElN6thrust24THRUST_300001_SM_1000_NS8cuda_cub10__tabulate7functorINS7_10device_ptrIiEENS7_6system6detail7generic6detail22compute_sequence_valueIivEElEEEEvT0_T1_:
.text._ZN3cub18CUB_300001_SM_10006detail8for_each13static_kernelINS2_12policy_hub_t12policy_500_tElN6thrust24THRUST_300001_SM_1000_NS8cuda_cub10__tabulate7functorINS7_10device_ptrIiEENS7_6system6detail7generic6detail22compute_sequence_valueIivEElEEEEvT0_T1_:
[----:B------:R-:W-:Y:S08]  /*0000*/  LDC R1, c[0x0][0x37c] ;  /* 0x0000df00ff017b82 */ /* 0x000ff00000000800 */
[----:B------:R-:W0:Y:S01]  /*0010*/  S2UR UR4, SR_CTAID.X ;  /* 0x00000000000479c3 */ /* 0x000e220000002500 */
[----:B------:R-:W1:Y:S01]  /*0020*/  LDCU.64 UR6, c[0x0][0x380] ;  /* 0x00007000ff0677ac */ /* 0x000e620008000a00 */
[----:B------:R-:W2:Y:S01]  /*0030*/  LDCU.64 UR8, c[0x0][0x358] ;  /* 0x00006b00ff0877ac */ /* 0x000ea20008000a00 */
[----:B0-----:R-:W-:-:S04]  /*0040*/  UIMAD.WIDE.U32 UR4, UR4, 0x200, URZ ;  /* 0x00000200040478a5 */ /* 0x001fc8000f8e00ff */
[----:B-1----:R-:W-:-:S04]  /*0050*/  UIADD3 UR6, UP0, UPT, -UR4, UR6, URZ ;  /* 0x0000000604067290 */ /* 0x002fc8000ff1e1ff */
[----:B------:R-:W-:Y:S02]  /*0060*/  UIADD3.X UR7, UPT, UPT, ~UR5, UR7, URZ, UP0, !UPT ;  /* 0x0000000705077290 */ /* 0x000fe400087fe5ff */
[----:B------:R-:W-:-:S04]  /*0070*/  UISETP.GE.U32.AND UP0, UPT, UR6, 0x200, UPT ;  /* 0x000002000600788c */ /* 0x000fc8000bf06070 */
[----:B------:R-:W-:-:S09]  /*0080*/  UISETP.GE.AND.EX UP0, UPT, UR7, URZ, UPT, UP0 ;  /* 0x000000ff0700728c */ /* 0x000fd2000bf06300 */
[----:B--2---:R-:W-:Y:S05]  /*0090*/  BRA.U !UP0, `(.L_x_158) ;  /* 0x0000000108347547 */ /* 0x004fea000b800000 */
[----:B------:R-:W0:Y:S01]  /*00a0*/  S2R R0, SR_TID.X ;  /* 0x0000000000007919 */ /* 0x000e220000002100 */
[----:B------:R-:W1:Y:S01]  /*00b0*/  LDC.64 R6, c[0x0][0x390] ;  /* 0x0000e400ff067b82 */ /* 0x000e620000000a00 */
[----:B------:R-:W2:Y:S01]  /*00c0*/  LDCU.64 UR10, c[0x0][0x388] ;  /* 0x00007100ff0a77ac */ /* 0x000ea20008000a00 */
[----:B0-----:R-:W-:-:S05]  /*00d0*/  IADD3 R5, P0, PT, R0, UR4, RZ ;  /* 0x0000000400057c10 */ /* 0x001fca000ff1e0ff */
[----:B------:R-:W-:Y:S01]  /*00e0*/  IMAD.X R4, RZ, RZ, UR5, P0 ;  /* 0x00000005ff047e24 */ /* 0x000fe200080e06ff */
[C---:B--2---:R-:W-:Y:S01]  /*00f0*/  LEA R2, P0, R5.reuse, UR10, 0x2 ;  /* 0x0000000a05027c11 */ /* 0x044fe2000f8010ff */
[----:B------:R-:W-:-:S03]  /*0100*/  VIADD R0, R5, 0x100 ;  /* 0x0000010005007836 */ /* 0x000fc60000000000 */
[C---:B------:R-:W-:Y:S01]  /*0110*/  LEA.HI.X R3, R5.reuse, UR11, R4, 0x2, P0 ;  /* 0x0000000b05037c11 */ /* 0x040fe200080f1404 */
[-CC-:B-1----:R-:W-:Y:S02]  /*0120*/  IMAD R5, R5, R7.reuse, R6.reuse ;  /* 0x0000000705057224 */ /* 0x182fe400078e0206 */
[----:B------:R-:W-:-:S03]  /*0130*/  IMAD R7, R0, R7, R6 ;  /* 0x0000000700077224 */ /* 0x000fc600078e0206 */
[----:B------:R-:W-:Y:S04]  /*0140*/  STG.E desc[UR8][R2.64], R5 ;  /* 0x0000000502007986 */ /* 0x000fe8000c101908 */
[----:B------:R-:W-:Y:S01]  /*0150*/  STG.E desc[UR8][R2.64+0x400], R7 ;  /* 0x0004000702007986 */ /* 0x000fe2000c101908 */
[----:B------:R-:W-:Y:S05]  /*0160*/  EXIT ;  /* 0x000000000000794d */ /* 0x000fea0003800000 */
.L_x_158:
[----:B------:R-:W0:Y:S01]  /*0170*/  S2R R2, SR_TID.X ;  /* 0x0000000000027919 */ /* 0x000e220000002100 */
[----:B------:R-:W-:Y:S01]  /*0180*/  USHF.R.S32.HI UR7, URZ, 0x1f, UR6 ;  /* 0x0000001fff077899 */ /* 0x000fe20008011406 */
[----:B------:R-:W-:Y:S05]  /*0190*/  BSSY.RECONVERGENT B0, `(.L_x_159) ;  /* 0x0000011000007945 */ /* 0x000fea0003800200 */
[----:B------:R-:W-:Y:S02]  /*01a0*/  IMAD.U32 R3, RZ, RZ, UR7 ;  /* 0x00000007ff037e24 */ /* 0x000fe4000f8e00ff */
[----:B------:R-:W-:Y:S01]  /*01b0*/  IMAD.U32 R4, RZ, RZ, UR7 ;  /* 0x00000007ff047e24 */ /* 0x000fe2000f8e00ff */
[C---:B0-----:R-:W-:Y:S01]  /*01c0*/  ISETP.LT.U32.AND P0, PT, R2.reuse, UR6, PT ;  /* 0x0000000602007c0c */ /* 0x041fe2000bf01070 */
[----:B------:R-:W-:-:S03]  /*01d0*/  VIADD R0, R2, 0x100 ;  /* 0x0000010002007836 */ /* 0x000fc60000000000 */
[----:B------:R-:W-:Y:S02]  /*01e0*/  ISETP.GT.AND.EX P0, PT, R3, RZ, PT, P0 ;  /* 0x000000ff0300720c */ /* 0x000fe40003f04300 */
[----:B------:R-:W-:-:S04]  /*01f0*/  ISETP.LT.U32.AND P1, PT, R0, UR6, PT ;  /* 0x0000000600007c0c */ /* 0x000fc8000bf21070 */
[----:B------:R-:W-:-:S07]  /*0200*/  ISETP.GT.AND.EX P1, PT, R4, RZ, PT, P1 ;  /* 0x000000ff0400720c */ /* 0x000fce0003f24310 */
[----:B------:R-:W-:Y:S06]  /*0210*/  @!P0 BRA `(.L_x_160) ;  /* 0x0000000000208947 */ /* 0x000fec0003800000 */
[----:B------:R-:W0:Y:S01]  /*0220*/  LDC.64 R6, c[0x0][0x390] ;  /* 0x0000e400ff067b82 */ /* 0x000e220000000a00 */
[----:B------:R-:W1:Y:S01]  /*0230*/  LDCU.64 UR10, c[0x0][0x388] ;  /* 0x00007100ff0a77ac */ /* 0x000e620008000a00 */
[----:B------:R-:W-:-:S05]  /*0240*/  IADD3 R4, P0, PT, R2, UR4, RZ ;  /* 0x0000000402047c10 */ /* 0x000fca000ff1e0ff */
[----:B------:R-:W-:Y:S01]  /*0250*/  IMAD.X R3, RZ, RZ, UR5, P0 ;  /* 0x00000005ff037e24 */ /* 0x000fe200080e06ff */
[----:B-1----:R-:W-:-:S04]  /*0260*/  LEA R2, P0, R4, UR10, 0x2 ;  /* 0x0000000a04027c11 */ /* 0x002fc8000f8010ff */
[C---:B------:R-:W-:Y:S01]  /*0270*/  LEA.HI.X R3, R4.reuse, UR11, R3, 0x2, P0 ;  /* 0x0000000b04037c11 */ /* 0x040fe200080f1403 */
[----:B0-----:R-:W-:-:S05]  /*0280*/  IMAD R7, R4, R7, R6 ;  /* 0x0000000704077224 */ /* 0x001fca00078e0206 */
[----:B------:R0:W-:Y:S03]  /*0290*/  STG.E desc[UR8][R2.64], R7 ;  /* 0x0000000702007986 */ /* 0x0001e6000c101908 */
.L_x_160:
[----:B------:R-:W-:Y:S05]  /*02a0*/  BSYNC.RECONVERGENT B0 ;  /* 0x0000000000007941 */ /* 0x000fea0003800200 */
.L_x_159:
[----:B------:R-:W-:Y:S05]  /*02b0*/  @!P1 EXIT ;  /* 0x000000000000994d */ /* 0x000fea0003800000 */
[----:B------:R-:W1:Y:S01]  /*02c0*/  LDC.64 R4, c[0x0][0x390] ;  /* 0x0000e400ff047b82 */ /* 0x000e620000000a00 */
[----:B------:R-:W2:Y:S01]  /*02d0*/  LDCU.64 UR6, c[0x0][0x388] ;  /* 0x00007100ff0677ac */ /* 0x000ea20008000a00 */
[----:B------:R-:W-:-:S05]  /*02e0*/  IADD3 R0, P0, PT, R0, UR4, RZ ;  /* 0x0000000400007c10 */ /* 0x000fca000ff1e0ff */
[----:B0-----:R-:W-:Y:S01]  /*02f0*/  IMAD.X R3, RZ, RZ, UR5, P0 ;  /* 0x00000005ff037e24 */ /* 0x001fe200080e06ff */
[----:B--2---:R-:W-:-:S04]  /*0300*/  LEA R2, P0, R0, UR6, 0x2 ;  /* 0x0000000600027c11 */ /* 0x004fc8000f8010ff */
[C---:B------:R-:W-:Y:S01]  /*0310*/  LEA.HI.X R3, R0.reuse, UR7, R3, 0x2, P0 ;  /* 0x0000000700037c11 */ /* 0x040fe200080f1403 */
[----:B-1----:R-:W-:-:S05]  /*0320*/  IMAD R5, R0, R5, R4 ;  /* 0x0000000500057224 */ /* 0x002fca00078e0204 */
[----:B------:R-:W-:Y:S01]  /*0330*/  STG.E desc[UR8][R2.64], R5 ;  /* 0x0000000502007986 */ /* 0x000fe2000c101908 */
[----:B------:R-:W-:Y:S05]  /*0340*/  EXIT ;  /* 0x000000000000794d */ /* 0x000fea0003800000 */
.L_x_161:
        /* <DEDUP_REMOVED lines=11> */
.L_x_166:


//--------------------- .text._ZN3cub18CUB_300001_SM_10006detail11EmptyKernelIvEEvv --------------------------
	.section	.text._ZN3cub18CUB_300001_SM_10006detail11EmptyKernelIvEEvv,"ax",@progbits
	.align	128
        .global         _ZN3cub18CUB_300001_SM_10006detail11EmptyKernelIvEEvv
        .type           _ZN3cub18CUB_300001_SM_10006detail11EmptyKernelIvEEvv,@function
        .size           _ZN3cub18CUB_300001_SM_10006detail11EmptyKernelIvEEvv,(.L_x_167 - _ZN3cub18CUB_300001_SM_10006detail11EmptyKernelIvEEvv)
        .other          _ZN3cub18CUB_300001_SM_10006detail11EmptyKernelIvEEvv,@"STO_CUDA_ENTRY STV_DEFAULT"
_ZN3cub18CUB_300001_SM_10006detail11EmptyKernelIvEEvv:
.text._ZN3cub18CUB_300001_SM_10006detail11EmptyKernelIvEEvv:
[----:B------:R-:W-:Y:S01]  /*0000*/  LDC R1, c[0x0][0x37c] ;  /* 0x0000df00ff017b82 */ /* 0x000fe20000000800 */
[----:B------:R-:W-:Y:S05]  /*0010*/  EXIT ;  /* 0x000000000000794d */ /* 0x000fea0003800000 */
.L_x_162:
        /* <DEDUP_REMOVED lines=14> */
.L_x_167:


//--------------------- .nv.shared.reserved.0     --------------------------
	.section	.nv.shared.reserved.0,"aw",@nobits
	.weak		__nv_reservedSMEM_offset_0_alias
	.size		__nv_reservedSMEM_offset_0_alias, 0, 64
	.other		__nv_reservedSMEM_offset_0_alias,@"STO_CUDA_RESERVED_SHARED STV_DEFAULT"
__nv_reservedSMEM_offset_0_alias:
	.zero		0
	.zero		64


//--------------------- .nv.global                --------------------------
	.section	.nv.global,"aw",@nobits
.nv.global:
	.type		_ZN30_INTERNAL_3e745a32_4_k_cu_main6thrust24THRUST_300001_SM_1000_NS3seqE,@object
	.size		_ZN30_INTERNAL_3e745a32_4_k_cu_main6thrust24THRUST_300001_SM_1000_NS3seqE,(_ZN30_INTERNAL_3e745a32_4_k_cu_main4cuda3std3__48in_placeE - _ZN30_INTERNAL_3e745a32_4_k_cu_main6thrust24THRUST_300001_SM_1000_NS3seqE)
_ZN30_INTERNAL_3e745a32_4_k_cu_main6thrust24THRUST_300001_SM_1000_NS3seqE:
	.zero		1
	.type		_ZN30_INTERNAL_3e745a32_4_k_cu_main4cuda3std3__48in_placeE,@object
	.size		_ZN30_INTERNAL_3e745a32_4_k_cu_main4cuda3std3__48in_placeE,(_ZN30_INTERNAL_3e745a32_4_k_cu_main4cuda3std6ranges3__45__cpo4sizeE - _ZN30_INTERNAL_3e745a32_4_k_cu_main4cuda3std3__48in_placeE)
_ZN30_INTERNAL_3e745a32_4_k_cu_main4cuda3std3__48in_placeE:
	.zero		1
	.type		_ZN30_INTERNAL_3e745a32_4_k_cu_main4cuda3std6ranges3__45__cpo4sizeE,@object
	.size		_ZN30_INTERNAL_3e745a32_4_k_cu_main4cuda3std6ranges3__45__cpo4sizeE,(_ZN30_INTERNAL_3e745a32_4_k_cu_main6thrust24THRUST_300001_SM_1000_NS12placeholders2_3E - _ZN30_INTERNAL_3e745a32_4_k_cu_main4cuda3std6ranges3__45__cpo4sizeE)
_ZN30_INTERNAL_3e745a32_4_k_cu_main4cuda3std6ranges3__45__cpo4sizeE:
	.zero		1
	.type		_ZN30_INTERNAL_3e745a32_4_k_cu_main6thrust24THRUST_300001_SM_1000_NS12placeholders2_3E,@object
	.size		_ZN30_INTERNAL_3e745a32_4_k_cu_main6thrust24THRUST_300001_SM_1000_NS12placeholders2_3E,(_ZN30_INTERNAL_3e745a32_4_k_cu_main4cuda3std3__45__cpo6cbeginE - _ZN30_INTERNAL_3e745a32_4_k_cu_main6thrust24THRUST_300001_SM_1000_NS12placeholders2_3E)
_ZN30_INTERNAL_3e745a32_4_k_cu_main6thrust24THRUST_300001_SM_1000_NS12placeholders2_3E:
	.zero		1
	.type		_ZN30_INTERNAL_3e745a32_4_k_cu_main4cuda3std3__45__cpo6cbeginE,@object
	.size		_ZN30_INTERNAL_3e745a32_4_k_cu_main4cuda3std3__45__cpo6cbeginE,(_ZN30_INTERNAL_3e745a32_4_k_cu_main4cuda3std6ranges3__45__cpo6cbeginE - _ZN30_INTERNAL_3e745a32_4_k_cu_main4cuda3std3__45__cpo6cbeginE)
_ZN30_INTERNAL_3e745a32_4_k_cu_main4cuda3std3__45__cpo6cbeginE:
	.zero		1
	.type		_ZN30_INTERNAL_3e745a32_4_k_cu_main4cuda3std6ranges3__45__cpo6cbeginE,@object
	.size		_ZN30_INTERNAL_3e745a32_4_k_cu_main4cuda3std6ranges3__45__cpo6cbeginE,(_ZN30_INTERNAL_3e745a32_4_k_cu_main6thrust24THRUST_300001_SM_1000_NS12placeholders2_7E - _ZN30_INTERNAL_3e745a32_4_k_cu_main4cuda3std6ranges3__45__cpo6cbeginE)
_ZN30_INTERNAL_3e745a32_4_k_cu_main4cuda3std6ranges3__45__cpo6cbeginE:
	.zero		1
	.type		_ZN30_INTERNAL_3e745a32_4_k_cu_main6thrust24THRUST_300001_SM_1000_NS12placeholders2_7E,@object
	.size		_ZN30_INTERNAL_3e745a32_4_k_cu_main6thrust24THRUST_300001_SM_1000_NS12placeholders2_7E,(_ZN30_INTERNAL_3e745a32_4_k_cu_main4cuda3std3__45__cpo7crbeginE - _ZN30_INTERNAL_3e745a32_4_k_cu_main6thrust24THRUST_300001_SM_1000_NS12placeholders2_7E)
_ZN30_INTERNAL_3e745a32_4_k_cu_main6thrust24THRUST_300001_SM_1000_NS12placeholders2_7E:
	.zero		1
	.type		_ZN30_INTERNAL_3e745a32_4_k_cu_main4cuda3std3__45__cpo7crbeginE,@object
	.size		_ZN30_INTERNAL_3e745a32_4_k_cu_main4cuda3std3__45__cpo7crbeginE,(_ZN30_INTERNAL_3e745a32_4_k_cu_main4cuda3std6ranges3__45__cpo4nextE - _ZN30_INTERNAL_3e745a32_4_k_cu_main4cuda3std3__45__cpo7crbeginE)
_ZN30_INTERNAL_3e745a32_4_k_cu_main4cuda3std3__45__cpo7crbeginE:
	.zero		1
	.type		_ZN30_INTERNAL_3e745a32_4_k_cu_main4cuda3std6ranges3__45__cpo4nextE,@object
	.size		_ZN30_INTERNAL_3e745a32_4_k_cu_main4cuda3std6ranges3__45__cpo4nextE,(_ZN30_INTERNAL_3e745a32_4_k_cu_main4cuda3std6ranges3__45__cpo4swapE - _ZN30_INTERNAL_3e745a32_4_k_cu_main4cuda3std6ranges3__45__cpo4nextE)
_ZN30_INTERNAL_3e745a32_4_k_cu_main4cuda3std6ranges3__45__cpo4nextE:
	.zero		1
	.type		_ZN30_INTERNAL_3e745a32_4_k_cu_main4cuda3std6ranges3__45__cpo4swapE,@object
	.size		_ZN30_INTERNAL_3e745a32_4_k_cu_main4cuda3std6ranges3__45__cpo4swapE,(_ZN30_INTERNAL_3e745a32_4_k_cu_main6thrust24THRUST_300001_SM_1000_NS8cuda_cub10par_nosyncE - _ZN30_INTERNAL_3e745a32_4_k_cu_main4cuda3std6ranges3__45__cpo4swapE)
_ZN30_INTERNAL_3e745a32_4_k_cu_main4cuda3std6ranges3__45__cpo4swapE:
	.zero		1
	.type		_ZN30_INTERNAL_3e745a32_4_k_cu_main6thrust24THRUST_300001_SM_1000_NS8cuda_cub10par_nosyncE,@object
	.size		_ZN30_INTERNAL_3e745a32_4_k_cu_main6thrust24THRUST_300001_SM_1000_NS8cuda_cub10par_nosyncE,(_ZN30_INTERNAL_3e745a32_4_k_cu_main6thrust24THRUST_300001_SM_1000_NS12placeholders2_9E - _ZN30_INTERNAL_3e745a32_4_k_cu_main6thrust24THRUST_300001_SM_1000_NS8cuda_cub10par_nosyncE)
_ZN30_INTERNAL_3e745a32_4_k_cu_main6thrust24THRUST_300001_SM_1000_NS8cuda_cub10par_nosyncE:
	.zero		1
	.type		_ZN30_INTERNAL_3e745a32_4_k_cu_main6thrust24THRUST_300001_SM_1000_NS12placeholders2_9E,@object
	.size		_ZN30_INTERNAL_3e745a32_4_k_cu_main6thrust24THRUST_300001_SM_1000_NS12placeholders2_9E,(_ZN30_INTERNAL_3e745a32_4_k_cu_main4cuda3std3__432_GLOBAL__N__3e745a32_4_k_cu_main6ignoreE - _ZN30_INTERNAL_3e745a32_4_k_cu_main6thrust24THRUST_300001_SM_1000_NS12placeholders2_9E)
_ZN30_INTERNAL_3e745a32_4_k_cu_main6thrust24THRUST_300001_SM_1000_NS12placeholders2_9E:
	.zero		1
	.type		_ZN30_INTERNAL_3e745a32_4_k_cu_main4cuda3std3__432_GLOBAL__N__3e745a32_4_k_cu_main6ignoreE,@object
	.size		_ZN30_INTERNAL_3e745a32_4_k_cu_main4cuda3std3__432_GLOBAL__N__3e745a32_4_k_cu_main6ignoreE,(_ZN30_INTERNAL_3e745a32_4_k_cu_main4cuda3std6ranges3__45__cpo4dataE - _ZN30_INTERNAL_3e745a32_4_k_cu_main4cuda3std3__432_GLOBAL__N__3e745a32_4_k_cu_main6ignoreE)
_ZN30_INTERNAL_3e745a32_4_k_cu_main4cuda3std3__432_GLOBAL__N__3e745a32_4_k_cu_main6ignoreE:
	.zero		1
	.type		_ZN30_INTERNAL_3e745a32_4_k_cu_main4cuda3std6ranges3__45__cpo4dataE,@object
	.size		_ZN30_INTERNAL_3e745a32_4_k_cu_main4cuda3std6ranges3__45__cpo4dataE,(_ZN30_INTERNAL_3e745a32_4_k_cu_main6thrust24THRUST_300001_SM_1000_NS12placeholders2_1E - _ZN30_INTERNAL_3e745a32_4_k_cu_main4cuda3std6ranges3__45__cpo4dataE)
_ZN30_INTERNAL_3e745a32_4_k_cu_main4cuda3std6ranges3__45__cpo4dataE:
	.zero		1
	.type		_ZN30_INTERNAL_3e745a32_4_k_cu_main6thrust24THRUST_300001_SM_1000_NS12placeholders2_1E,@object
	.size		_ZN30_INTERNAL_3e745a32_4_k_cu_main6thrust24THRUST_300001_SM_1000_NS12placeholders2_1E,(_ZN30_INTERNAL_3e745a32_4_k_cu_main4cuda3std3__45__cpo5beginE - _ZN30_INTERNAL_3e745a32_4_k_cu_main6thrust24THRUST_300001_SM_1000_NS12placeholders2_1E)
_ZN30_INTERNAL_3e745a32_4_k_cu_main6thrust24THRUST_300001_SM_1000_NS12placeholders2_1E:
	.zero		1
	.type		_ZN30_INTERNAL_3e745a32_4_k_cu_main4cuda3std3__45__cpo5beginE,@object
	.size		_ZN30_INTERNAL_3e745a32_4_k_cu_main4cuda3std3__45__cpo5beginE,(_ZN30_INTERNAL_3e745a32_4_k_cu_main4cuda3std6ranges3__45__cpo5beginE - _ZN30_INTERNAL_3e745a32_4_k_cu_main4cuda3std3__45__cpo5beginE)
_ZN30_INTERNAL_3e745a32_4_k_cu_main4cuda3std3__45__cpo5beginE:
	.zero		1
	.type		_ZN30_INTERNAL_3e745a32_4_k_cu_main4cuda3std6ranges3__45__cpo5beginE,@object
	.size		_ZN30_INTERNAL_3e745a32_4_k_cu_main4cuda3std6ranges3__45__cpo5beginE,(_ZN30_INTERNAL_3e745a32_4_k_cu_main6thrust24THRUST_300001_SM_1000_NS12placeholders2_5E - _ZN30_INTERNAL_3e745a32_4_k_cu_main4cuda3std6ranges3__45__cpo5beginE)
_ZN30_INTERNAL_3e745a32_4_k_cu_main4cuda3std6ranges3__45__cpo5beginE:
	.zero		1
	.type		_ZN30_INTERNAL_3e745a32_4_k_cu_main6thrust24THRUST_300001_SM_1000_NS12placeholders2_5E,@object
	.size		_ZN30_INTERNAL_3e745a32_4_k_cu_main6thrust24THRUST_300001_SM_1000_NS12placeholders2_5E,(_ZN30_INTERNAL_3e745a32_4_k_cu_main4cuda3std3__45__cpo6rbeginE - _ZN30_INTERNAL_3e745a32_4_k_cu_main6thrust24THRUST_300001_SM_1000_NS12placeholders2_5E)
_ZN30_INTERNAL_3e745a32_4_k_cu_main6thrust24THRUST_300001_SM_1000_NS12placeholders2_5E:
	.zero		1
	.type		_ZN30_INTERNAL_3e745a32_4_k_cu_main4cuda3std3__45__cpo6rbeginE,@object
	.size		_ZN30_INTERNAL_3e745a32_4_k_cu_main4cuda3std3__45__cpo6rbeginE,(_ZN30_INTERNAL_3e745a32_4_k_cu_main4cuda3std6ranges3__45__cpo7advanceE - _ZN30_INTERNAL_3e745a32_4_k_cu_main4cuda3std3__45__cpo6rbeginE)
_ZN30_INTERNAL_3e745a32_4_k_cu_main4cuda3std3__45__cpo6rbeginE:
	.zero		1
	.type		_ZN30_INTERNAL_3e745a32_4_k_cu_main4cuda3std6ranges3__45__cpo7advanceE,@object
	.size		_ZN30_INTERNAL_3e745a32_4_k_cu_main4cuda3std6ranges3__45__cpo7advanceE,(_ZN30_INTERNAL_3e745a32_4_k_cu_main4cuda3std3__47nulloptE - _ZN30_INTERNAL_3e745a32_4_k_cu_main4cuda3std6ranges3__45__cpo7advanceE)
_ZN30_INTERNAL_3e745a32_4_k_cu_main4cuda3std6ranges3__45__cpo7advanceE:
	.zero		1
	.type		_ZN30_INTERNAL_3e745a32_4_k_cu_main4cuda3std3__47nulloptE,@object
	.size		_ZN30_INTERNAL_3e745a32_4_k_cu_main4cuda3std3__47nulloptE,(_ZN30_INTERNAL_3e745a32_4_k_cu_main4cuda3std6ranges3__45__cpo8distanceE - _ZN30_INTERNAL_3e745a32_4_k_cu_main4cuda3std3__47nulloptE)
_ZN30_INTERNAL_3e745a32_4_k_cu_main4cuda3std3__47nulloptE:
	.zero		1
	.type		_ZN30_INTERNAL_3e745a32_4_k_cu_main4cuda3std6ranges3__45__cpo8distanceE,@object
	.size		_ZN30_INTERNAL_3e745a32_4_k_cu_main4cuda3std6ranges3__45__cpo8distanceE,(_ZN30_INTERNAL_3e745a32_4_k_cu_main6thrust24THRUST_300001_SM_1000_NS12placeholders3_10E - _ZN30_INTERNAL_3e745a32_4_k_cu_main4cuda3std6ranges3__45__cpo8distanceE)
_ZN30_INTERNAL_3e745a32_4_k_cu_main4cuda3std6ranges3__45__cpo8distanceE:
	.zero		1
	.type		_ZN30_INTERNAL_3e745a32_4_k_cu_main6thrust24THRUST_300001_SM_1000_NS12placeholders3_10E,@object
	.size		_ZN30_INTERNAL_3e745a32_4_k_cu_main6thrust24THRUST_300001_SM_1000_NS12placeholders3_10E,(_ZN30_INTERNAL_3e745a32_4_k_cu_main4cuda3std3__419piecewise_constructE - _ZN30_INTERNAL_3e745a32_4_k_cu_main6thrust24THRUST_300001_SM_1000_NS12placeholders3_10E)
_ZN30_INTERNAL_3e745a32_4_k_cu_main6thrust24THRUST_300001_SM_1000_NS12placeholders3_10E:
	.zero		1
	.type		_ZN30_INTERNAL_3e745a32_4_k_cu_main4cuda3std3__419piecewise_constructE,@object
	.size		_ZN30_INTERNAL_3e745a32_4_k_cu_main4cuda3std3__419piecewise_constructE,(_ZN30_INTERNAL_3e745a32_4_k_cu_main4cuda3std6ranges3__45__cpo5cdataE - _ZN30_INTERNAL_3e745a32_4_k_cu_main4cuda3std3__419piecewise_constructE)
_ZN30_INTERNAL_3e745a32_4_k_cu_main4cuda3std3__419piecewise_constructE:
	.zero		1
	.type		_ZN30_INTERNAL_3e745a32_4_k_cu_main4cuda3std6ranges3__45__cpo5cdataE,@object
	.size		_ZN30_INTERNAL_3e745a32_4_k_cu_main4cuda3std6ranges3__45__cpo5cdataE,(_ZN30_INTERNAL_3e745a32_4_k_cu_main6thrust24THRUST_300001_SM_1000_NS12placeholders2_2E - _ZN30_INTERNAL_3e745a32_4_k_cu_main4cuda3std6ranges3__45__cpo5cdataE)
_ZN30_INTERNAL_3e745a32_4_k_cu_main4cuda3std6ranges3__45__cpo5cdataE:
	.zero		1
	.type		_ZN30_INTERNAL_3e745a32_4_k_cu_main6thrust24THRUST_300001_SM_1000_NS12placeholders2_2E,@object
	.size		_ZN30_INTERNAL_3e745a32_4_k_cu_main6thrust24THRUST_300001_SM_1000_NS12placeholders2_2E,(_ZN30_INTERNAL_3e745a32_4_k_cu_main4cuda3std3__45__cpo3endE - _ZN30_INTERNAL_3e745a32_4_k_cu_main6thrust24THRUST_300001_SM_1000_NS12placeholders2_2E)
_ZN30_INTERNAL_3e745a32_4_k_cu_main6thrust24THRUST_300001_SM_1000_NS12placeholders2_2E:
	.zero		1
	.type		_ZN30_INTERNAL_3e745a32_4_k_cu_main4cuda3std3__45__cpo3endE,@object
	.size		_ZN30_INTERNAL_3e745a32_4_k_cu_main4cuda3std3__45__cpo3endE,(_ZN30_INTERNAL_3e745a32_4_k_cu_main4cuda3std6ranges3__45__cpo3endE - _ZN30_INTERNAL_3e745a32_4_k_cu_main4cuda3std3__45__cpo3endE)
_ZN30_INTERNAL_3e745a32_4_k_cu_main4cuda3std3__45__cpo3endE:
	.zero		1
	.type		_ZN30_INTERNAL_3e745a32_4_k_cu_main4cuda3std6ranges3__45__cpo3endE,@object
	.size		_ZN30_INTERNAL_3e745a32_4_k_cu_main4cuda3std6ranges3__45__cpo3endE,(_ZN30_INTERNAL_3e745a32_4_k_cu_main6thrust24THRUST_300001_SM_1000_NS12placeholders2_6E - _ZN30_INTERNAL_3e745a32_4_k_cu_main4cuda3std6ranges3__45__cpo3endE)
_ZN30_INTERNAL_3e745a32_4_k_cu_main4cuda3std6ranges3__45__cpo3endE:
	.zero		1
	.type		_ZN30_INTERNAL_3e745a32_4_k_cu_main6thrust24THRUST_300001_SM_1000_NS12placeholders2_6E,@object
	.size		_ZN30_INTERNAL_3e745a32_4_k_cu_main6thrust24THRUST_300001_SM_1000_NS12placeholders2_6E,(_ZN30_INTERNAL_3e745a32_4_k_cu_main4cuda3std3__45__cpo4rendE - _ZN30_INTERNAL_3e745a32_4_k_cu_main6thrust24THRUST_300001_SM_1000_NS12placeholders2_6E)
_ZN30_INTERNAL_3e745a32_4_k_cu_main6thrust24THRUST_300001_SM_1000_NS12placeholders2_6E:
	.zero		1
	.type		_ZN30_INTERNAL_3e745a32_4_k_cu_main4cuda3std3__45__cpo4rendE,@object
	.size		_ZN30_INTERNAL_3e745a32_4_k_cu_main4cuda3std3__45__cpo4rendE,(_ZN30_INTERNAL_3e745a32_4_k_cu_main4cuda3std6ranges3__45__cpo9iter_swapE - _ZN30_INTERNAL_3e745a32_4_k_cu_main4cuda3std3__45__cpo4rendE)
_ZN30_INTERNAL_3e745a32_4_k_cu_main4cuda3std3__45__cpo4rendE:
	.zero		1
	.type		_ZN30_INTERNAL_3e745a32_4_k_cu_main4cuda3std6ranges3__45__cpo9iter_swapE,@object
	.size		_ZN30_INTERNAL_3e745a32_4_k_cu_main4cuda3std6ranges3__45__cpo9iter_swapE,(_ZN30_INTERNAL_3e745a32_4_k_cu_main4cuda3std3__48unexpectE - _ZN30_INTERNAL_3e745a32_4_k_cu_main4cuda3std6ranges3__45__cpo9iter_swapE)
_ZN30_INTERNAL_3e745a32_4_k_cu_main4cuda3std6ranges3__45__cpo9iter_swapE:
	.zero		1
	.type		_ZN30_INTERNAL_3e745a32_4_k_cu_main4cuda3std3__48unexpectE,@object
	.size		_ZN30_INTERNAL_3e745a32_4_k_cu_main4cuda3std3__48unexpectE,(_ZN30_INTERNAL_3e745a32_4_k_cu_main6thrust24THRUST_300001_SM_1000_NS8cuda_cub3parE - _ZN30_INTERNAL_3e745a32_4_k_cu_main4cuda3std3__48unexpectE)
_ZN30_INTERNAL_3e745a32_4_k_cu_main4cuda3std3__48unexpectE:
	.zero		1
	.type		_ZN30_INTERNAL_3e745a32_4_k_cu_main6thrust24THRUST_300001_SM_1000_NS8cuda_cub3parE,@object
	.size		_ZN30_INTERNAL_3e745a32_4_k_cu_main6thrust24THRUST_300001_SM_1000_NS8cuda_cub3parE,(_ZN30_INTERNAL_3e745a32_4_k_cu_main6thrust24THRUST_300001_SM_1000_NS12placeholders2_4E - _ZN30_INTERNAL_3e745a32_4_k_cu_main6thrust24THRUST_300001_SM_1000_NS8cuda_cub3parE)
_ZN30_INTERNAL_3e745a32_4_k_cu_main6thrust24THRUST_300001_SM_1000_NS8cuda_cub3parE:
	.zero		1
	.type		_ZN30_INTERNAL_3e745a32_4_k_cu_main6thrust24THRUST_300001_SM_1000_NS12placeholders2_4E,@object
	.size		_ZN30_INTERNAL_3e745a32_4_k_cu_main6thrust24THRUST_300001_SM_1000_NS12placeholders2_4E,(_ZN30_INTERNAL_3e745a32_4_k_cu_main4cuda3std3__45__cpo4cendE - _ZN30_INTERNAL_3e745a32_4_k_cu_main6thrust24THRUST_300001_SM_1000_NS12placeholders2_4E)
_ZN30_INTERNAL_3e745a32_4_k_cu_main6thrust24THRUST_300001_SM_1000_NS12placeholders2_4E:
	.zero		1
	.type		_ZN30_INTERNAL_3e745a32_4_k_cu_main4cuda3std3__45__cpo4cendE,@object
	.size		_ZN30_INTERNAL_3e745a32_4_k_cu_main4cuda3std3__45__cpo4cendE,(_ZN30_INTERNAL_3e745a32_4_k_cu_main4cuda3std6ranges3__45__cpo4cendE - _ZN30_INTERNAL_3e745a32_4_k_cu_main4cuda3std3__45__cpo4cendE)
_ZN30_INTERNAL_3e745a32_4_k_cu_main4cuda3std3__45__cpo4cendE:
	.zero		1
	.type		_ZN30_INTERNAL_3e745a32_4_k_cu_main4cuda3std6ranges3__45__cpo4cendE,@object
	.size		_ZN30_INTERNAL_3e745a32_4_k_cu_main4cuda3std6ranges3__45__cpo4cendE,(_ZN30_INTERNAL_3e745a32_4_k_cu_main4cuda3std3__420unreachable_sentinelE - _ZN30_INTERNAL_3e745a32_4_k_cu_main4cuda3std6ranges3__45__cpo4cendE)
_ZN30_INTERNAL_3e745a32_4_k_cu_main4cuda3std6ranges3__45__cpo4cendE:
	.zero		1
	.type		_ZN30_INTERNAL_3e745a32_4_k_cu_main4cuda3std3__420unreachable_sentinelE,@object
	.size		_ZN30_INTERNAL_3e745a32_4_k_cu_main4cuda3std3__420unreachable_sentinelE,(_ZN30_INTERNAL_3e745a32_4_k_cu_main4cuda3std6ranges3__45__cpo5ssizeE - _ZN30_INTERNAL_3e745a32_4_k_cu_main4cuda3std3__420unreachable_sentinelE)
_ZN30_INTERNAL_3e745a32_4_k_cu_main4cuda3std3__420unreachable_sentinelE:
	.zero		1
	.type		_ZN30_INTERNAL_3e745a32_4_k_cu_main4cuda3std6ranges3__45__cpo5ssizeE,@object
	.size		_ZN30_INTERNAL_3e745a32_4_k_cu_main4cuda3std6ranges3__45__cpo5ssizeE,(_ZN30_INTERNAL_3e745a32_4_k_cu_main6thrust24THRUST_300001_SM_1000_NS12placeholders2_8E - _ZN30_INTERNAL_3e745a32_4_k_cu_main4cuda3std6ranges3__45__cpo5ssizeE)
_ZN30_INTERNAL_3e745a32_4_k_cu_main4cuda3std6ranges3__45__cpo5ssizeE:
	.zero		1
	.type		_ZN30_INTERNAL_3e745a32_4_k_cu_main6thrust24THRUST_300001_SM_1000_NS12placeholders2_8E,@object
	.size		_ZN30_INTERNAL_3e745a32_4_k_cu_main6thrust24THRUST_300001_SM_1000_NS12placeholders2_8E,(_ZN30_INTERNAL_3e745a32_4_k_cu_main4cuda3std3__45__cpo5crendE - _ZN30_INTERNAL_3e745a32_4_k_cu_main6thrust24THRUST_300001_SM_1000_NS12placeholders2_8E)
_ZN30_INTERNAL_3e745a32_4_k_cu_main6thrust24THRUST_300001_SM_1000_NS12placeholders2_8E:
	.zero		1
	.type		_ZN30_INTERNAL_3e745a32_4_k_cu_main4cuda3std3__45__cpo5crendE,@object
	.size		_ZN30_INTERNAL_3e745a32_4_k_cu_main4cuda3std3__45__cpo5crendE,(_ZN30_INTERNAL_3e745a32_4_k_cu_main4cuda3std6ranges3__45__cpo4prevE - _ZN30_INTERNAL_3e745a32_4_k_cu_main4cuda3std3__45__cpo5crendE)
_ZN30_INTERNAL_3e745a32_4_k_cu_main4cuda3std3__45__cpo5crendE:
	.zero		1
	.type		_ZN30_INTERNAL_3e745a32_4_k_cu_main4cuda3std6ranges3__45__cpo4prevE,@object
	.size		_ZN30_INTERNAL_3e745a32_4_k_cu_main4cuda3std6ranges3__45__cpo4prevE,(_ZN30_INTERNAL_3e745a32_4_k_cu_main4cuda3std6ranges3__45__cpo9iter_moveE - _ZN30_INTERNAL_3e745a32_4_k_cu_main4cuda3std6ranges3__45__cpo4prevE)
_ZN30_INTERNAL_3e745a32_4_k_cu_main4cuda3std6ranges3__45__cpo4prevE:
	.zero		1
	.type		_ZN30_INTERNAL_3e745a32_4_k_cu_main4cuda3std6ranges3__45__cpo9iter_moveE,@object
	.size		_ZN30_INTERNAL_3e745a32_4_k_cu_main4cuda3std6ranges3__45__cpo9iter_moveE,(_ZN30_INTERNAL_3e745a32_4_k_cu_main6thrust24THRUST_300001_SM_1000_NS6system6detail10sequential3seqE - _ZN30_INTERNAL_3e745a32_4_k_cu_main4cuda3std6ranges3__45__cpo9iter_moveE)
_ZN30_INTERNAL_3e745a32_4_k_cu_main4cuda3std6ranges3__45__cpo9iter_moveE:
	.zero		1
	.type		_ZN30_INTERNAL_3e745a32_4_k_cu_main6thrust24THRUST_300001_SM_1000_NS6system6detail10sequential3seqE,@object
	.size		_ZN30_INTERNAL_3e745a32_4_k_cu_main6thrust24THRUST_300001_SM_1000_NS6system6detail10sequential3seqE,(.L_31 - _ZN30_INTERNAL_3e745a32_4_k_cu_main6thrust24THRUST_300001_SM_1000_NS6system6detail10sequential3seqE)
_ZN30_INTERNAL_3e745a32_4_k_cu_main6thrust24THRUST_300001_SM_1000_NS6system6detail10sequential3seqE:
	.zero		1
.L_31:


//--------------------- .nv.shared._ZN3cub18CUB_300001_SM_10006detail6select23DeviceSelectSweepKernelINS2_10policy_hubIN4cuda3std3__45tupleIJiiibEEENS0_8NullTypeEiLb0ELNS0_10SelectImplE1EE10Policy1000EN6thrust24THRUST_300001_SM_1000_NS12zip_iteratorINS8_IJNSF_10device_ptrIiEESI_SI_NSH_IbEEEEEEEPSA_SL_PlNS0_13ScanTileStateIiLb1EEENS7_10__not_fn_tI13should_removeEESA_iNS2_19streaming_context_tIlLb1EEELSB_1EEEvT0_T1_T2_T3_T4_T5_T6_T7_iT8_NS1_7vsmem_tE --------------------------
	.section	.nv.shared._ZN3cub18CUB_300001_SM_10006detail6select23DeviceSelectSweepKernelINS2_10policy_hubIN4cuda3std3__45tupleIJiiibEEENS0_8NullTypeEiLb0ELNS0_10SelectImplE1EE10Policy1000EN6thrust24THRUST_300001_SM_1000_NS12zip_iteratorINS8_IJNSF_10device_ptrIiEESI_SI_NSH_IbEEEEEEEPSA_SL_PlNS0_13ScanTileStateIiLb1EEENS7_10__not_fn_tI13should_removeEESA_iNS2_19streaming_context_tIlLb1EEELSB_1EEEvT0_T1_T2_T3_T4_T5_T6_T7_iT8_NS1_7vsmem_tE,"aw",@nobits
	.sectionflags	@""
	.align	16
.nv.shared._ZN3cub18CUB_300001_SM_10006detail6select23DeviceSelectSweepKernelINS2_10policy_hubIN4cuda3std3__45tupleIJiiibEEENS0_8NullTypeEiLb0ELNS0_10SelectImplE1EE10Policy1000EN6thrust24THRUST_300001_SM_1000_NS12zip_iteratorINS8_IJNSF_10device_ptrIiEESI_SI_NSH_IbEEEEEEEPSA_SL_PlNS0_13ScanTileStateIiLb1EEENS7_10__not_fn_tI13should_removeEESA_iNS2_19streaming_context_tIlLb1EEELSB_1EEEvT0_T1_T2_T3_T4_T5_T6_T7_iT8_NS1_7vsmem_tE:
	.zero		5168


//--------------------- .nv.constant0._ZN3cub18CUB_300001_SM_10006detail4scan23DeviceCompactInitKernelINS0_13ScanTileStateIiLb1EEEPlEEvT_iT0_ --------------------------
	.section	.nv.constant0._ZN3cub18CUB_300001_SM_10006detail4scan23DeviceCompactInitKernelINS0_13ScanTileStateIiLb1EEEPlEEvT_iT0_,"a",@progbits
	.sectionflags	@""
	.align	4
.nv.constant0._ZN3cub18CUB_300001_SM_10006detail4scan23DeviceCompactInitKernelINS0_13ScanTileStateIiLb1EEEPlEEvT_iT0_:
	.zero		920


//--------------------- .nv.constant0._ZN3cub18CUB_300001_SM_10006detail6select23DeviceSelectSweepKernelINS2_10policy_hubIN4cuda3std3__45tupleIJiiibEEENS0_8NullTypeEiLb0ELNS0_10SelectImplE1EE10Policy1000EN6thrust24THRUST_300001_SM_1000_NS12zip_iteratorINS8_IJNSF_10device_ptrIiEESI_SI_NSH_IbEEEEEEEPSA_SL_PlNS0_13ScanTileStateIiLb1EEENS7_10__not_fn_tI13should_removeEESA_iNS2_19streaming_context_tIlLb1EEELSB_1EEEvT0_T1_T2_T3_T4_T5_T6_T7_iT8_NS1_7vsmem_tE --------------------------
	.section	.nv.constant0._ZN3cub18CUB_300001_SM_10006detail6select23DeviceSelectSweepKernelINS2_10policy_hubIN4cuda3std3__45tupleIJiiibEEENS0_8NullTypeEiLb0ELNS0_10SelectImplE1EE10Policy1000EN6thrust24THRUST_300001_SM_1000_NS12zip_iteratorINS8_IJNSF_10device_ptrIiEESI_SI_NSH_IbEEEEEEEPSA_SL_PlNS0_13ScanTileStateIiLb1EEENS7_10__not_fn_tI13should_removeEESA_iNS2_19streaming_context_tIlLb1EEELSB_1EEEvT0_T1_T2_T3_T4_T5_T6_T7_iT8_NS1_7vsmem_tE,"a",@progbits
	.sectionflags	@""
	.align	4
.nv.constant0._ZN3cub18CUB_300001_SM_10006detail6select23DeviceSelectSweepKernelINS2_10policy_hubIN4cuda3std3__45tupleIJiiibEEENS0_8NullTypeEiLb0ELNS0_10SelectImplE1EE10Policy1000EN6thrust24THRUST_300001_SM_1000_NS12zip_iteratorINS8_IJNSF_10device_ptrIiEESI_SI_NSH_IbEEEEEEEPSA_SL_PlNS0_13ScanTileStateIiLb1EEENS7_10__not_fn_tI13should_removeEESA_iNS2_19streaming_context_tIlLb1EEELSB_1EEEvT0_T1_T2_T3_T4_T5_T6_T7_iT8_NS1_7vsmem_tE:
	.zero		1048


//--------------------- .nv.constant0._ZN3cub18CUB_300001_SM_10006detail8for_each13static_kernelINS2_12policy_hub_t12policy_500_tElN6thrust24THRUST_300001_SM_1000_NS8cuda_cub6__fill7functorINS7_10device_ptrIbEEbEEEEvT0_T1_ --------------------------
	.section	.nv.constant0._ZN3cub18CUB_300001_SM_10006detail8for_each13static_kernelINS2_12policy_hub_t12policy_500_tElN6thrust24THRUST_300001_SM_1000_NS8cuda_cub6__fill7functorINS7_10device_ptrIbEEbEEEEvT0_T1_,"a",@progbits
	.sectionflags	@""
	.align	4
.nv.constant0._ZN3cub18CUB_300001_SM_10006detail8for_each13static_kernelINS2_12policy_hub_t12policy_500_tElN6thrust24THRUST_300001_SM_1000_NS8cuda_cub6__fill7functorINS7_10device_ptrIbEEbEEEEvT0_T1_:
	.zero		920


//--------------------- .nv.constant0._ZN3cub18CUB_300001_SM_10006detail8for_each13static_kernelINS2_12policy_hub_t12policy_500_tElN6thrust24THRUST_300001_SM_1000_NS8cuda_cub10__tabulate7functorINS7_10device_ptrIiEENS7_6system6detail7generic6detail22compute_sequence_valueIivEElEEEEvT0_T1_ --------------------------
	.section	.nv.constant0._ZN3cub18CUB_300001_SM_10006detail8for_each13static_kernelINS2_12policy_hub_t12policy_500_tElN6thrust24THRUST_300001_SM_1000_NS8cuda_cub10__tabulate7functorINS7_10device_ptrIiEENS7_6system6detail7generic6detail22compute_sequence_valueIivEElEEEEvT0_T1_,"a",@progbits
	.sectionflags	@""
	.align	4
.nv.constant0._ZN3cub18CUB_300001_SM_10006detail8for_each13static_kernelINS2_12policy_hub_t12policy_500_tElN6thrust24THRUST_300001_SM_1000_NS8cuda_cub10__tabulate7functorINS7_10device_ptrIiEENS7_6system6detail7generic6detail22compute_sequence_valueIivEElEEEEvT0_T1_:
	.zero		920


//--------------------- .nv.constant0._ZN3cub18CUB_300001_SM_10006detail11EmptyKernelIvEEvv --------------------------
	.section	.nv.constant0._ZN3cub18CUB_300001_SM_10006detail11EmptyKernelIvEEvv,"a",@progbits
	.sectionflags	@""
	.align	4
.nv.constant0._ZN3cub18CUB_300001_SM_10006detail11EmptyKernelIvEEvv:
	.zero		896


//--------------------- SYMBOLS --------------------------

	.type		.nv.reservedSmem.offset0,@object
	.size		.nv.reservedSmem.offset0,0x4
	.type		.nv.reservedSmem.cap,@object
	.size		.nv.reservedSmem.cap,0x4
